//
// Generated by NVIDIA NVVM Compiler
//
// Compiler Build ID: CL-36424714
// Cuda compilation tools, release 13.0, V13.0.88
// Based on NVVM 20.0.0
//

.version 9.0
.target sm_100
.address_size 64

	// .globl	_Z6conv2dPfS_S_iiii

.visible .entry _Z6conv2dPfS_S_iiii(
	.param .u64 .ptr .align 1 _Z6conv2dPfS_S_iiii_param_0,
	.param .u64 .ptr .align 1 _Z6conv2dPfS_S_iiii_param_1,
	.param .u64 .ptr .align 1 _Z6conv2dPfS_S_iiii_param_2,
	.param .u32 _Z6conv2dPfS_S_iiii_param_3,
	.param .u32 _Z6conv2dPfS_S_iiii_param_4,
	.param .u32 _Z6conv2dPfS_S_iiii_param_5,
	.param .u32 _Z6conv2dPfS_S_iiii_param_6
)
{
	.reg .pred 	%p<13>;
	.reg .b32 	%r<56>;
	.reg .b32 	%f<119>;
	.reg .b64 	%rd<26>;

	ld.param.u64 	%rd6, [_Z6conv2dPfS_S_iiii_param_0];
	ld.param.u64 	%rd7, [_Z6conv2dPfS_S_iiii_param_1];
	ld.param.u32 	%r25, [_Z6conv2dPfS_S_iiii_param_3];
	ld.param.u32 	%r26, [_Z6conv2dPfS_S_iiii_param_4];
	ld.param.u32 	%r27, [_Z6conv2dPfS_S_iiii_param_5];
	cvta.to.global.u64 	%rd1, %rd7;
	cvta.to.global.u64 	%rd2, %rd6;
	mov.u32 	%r1, %ctaid.z;
	mov.u32 	%r28, %ctaid.y;
	mov.u32 	%r29, %ntid.y;
	mov.u32 	%r30, %tid.y;
	mad.lo.s32 	%r2, %r28, %r29, %r30;
	mov.u32 	%r31, %ctaid.x;
	mov.u32 	%r32, %ntid.x;
	mov.u32 	%r33, %tid.x;
	mad.lo.s32 	%r3, %r31, %r32, %r33;
	max.s32 	%r34, %r2, %r3;
	setp.ge.s32 	%p1, %r34, %r27;
	@%p1 bra 	$L__BB0_18;
	setp.lt.s32 	%p2, %r26, 1;
	mov.f32 	%f117, 0f00000000;
	@%p2 bra 	$L__BB0_17;
	mul.lo.s32 	%r4, %r26, %r1;
	and.b32  	%r5, %r26, 15;
	and.b32  	%r6, %r26, 7;
	and.b32  	%r7, %r26, 2147483632;
	and.b32  	%r8, %r26, 3;
	neg.s32 	%r9, %r7;
	mov.f32 	%f117, 0f00000000;
	mov.b32 	%r49, 0;
$L__BB0_3:
	setp.lt.u32 	%p3, %r26, 16;
	add.s32 	%r37, %r49, %r2;
	mad.lo.s32 	%r11, %r37, %r25, %r3;
	add.s32 	%r38, %r49, %r4;
	mul.lo.s32 	%r12, %r38, %r26;
	mov.b32 	%r54, 0;
	@%p3 bra 	$L__BB0_6;
	mov.u32 	%r50, %r12;
	mov.u32 	%r51, %r11;
	mov.u32 	%r52, %r9;
$L__BB0_5:
	.pragma "nounroll";
	mul.wide.s32 	%rd8, %r51, 4;
	add.s64 	%rd9, %rd2, %rd8;
	mul.wide.s32 	%rd10, %r50, 4;
	add.s64 	%rd11, %rd1, %rd10;
	ld.global.f32 	%f20, [%rd9];
	ld.global.f32 	%f21, [%rd11];
	fma.rn.f32 	%f22, %f20, %f21, %f117;
	ld.global.f32 	%f23, [%rd9+4];
	ld.global.f32 	%f24, [%rd11+4];
	fma.rn.f32 	%f25, %f23, %f24, %f22;
	ld.global.f32 	%f26, [%rd9+8];
	ld.global.f32 	%f27, [%rd11+8];
	fma.rn.f32 	%f28, %f26, %f27, %f25;
	ld.global.f32 	%f29, [%rd9+12];
	ld.global.f32 	%f30, [%rd11+12];
	fma.rn.f32 	%f31, %f29, %f30, %f28;
	ld.global.f32 	%f32, [%rd9+16];
	ld.global.f32 	%f33, [%rd11+16];
	fma.rn.f32 	%f34, %f32, %f33, %f31;
	ld.global.f32 	%f35, [%rd9+20];
	ld.global.f32 	%f36, [%rd11+20];
	fma.rn.f32 	%f37, %f35, %f36, %f34;
	ld.global.f32 	%f38, [%rd9+24];
	ld.global.f32 	%f39, [%rd11+24];
	fma.rn.f32 	%f40, %f38, %f39, %f37;
	ld.global.f32 	%f41, [%rd9+28];
	ld.global.f32 	%f42, [%rd11+28];
	fma.rn.f32 	%f43, %f41, %f42, %f40;
	ld.global.f32 	%f44, [%rd9+32];
	ld.global.f32 	%f45, [%rd11+32];
	fma.rn.f32 	%f46, %f44, %f45, %f43;
	ld.global.f32 	%f47, [%rd9+36];
	ld.global.f32 	%f48, [%rd11+36];
	fma.rn.f32 	%f49, %f47, %f48, %f46;
	ld.global.f32 	%f50, [%rd9+40];
	ld.global.f32 	%f51, [%rd11+40];
	fma.rn.f32 	%f52, %f50, %f51, %f49;
	ld.global.f32 	%f53, [%rd9+44];
	ld.global.f32 	%f54, [%rd11+44];
	fma.rn.f32 	%f55, %f53, %f54, %f52;
	ld.global.f32 	%f56, [%rd9+48];
	ld.global.f32 	%f57, [%rd11+48];
	fma.rn.f32 	%f58, %f56, %f57, %f55;
	ld.global.f32 	%f59, [%rd9+52];
	ld.global.f32 	%f60, [%rd11+52];
	fma.rn.f32 	%f61, %f59, %f60, %f58;
	ld.global.f32 	%f62, [%rd9+56];
	ld.global.f32 	%f63, [%rd11+56];
	fma.rn.f32 	%f64, %f62, %f63, %f61;
	ld.global.f32 	%f65, [%rd9+60];
	ld.global.f32 	%f66, [%rd11+60];
	fma.rn.f32 	%f117, %f65, %f66, %f64;
	add.s32 	%r52, %r52, 16;
	add.s32 	%r51, %r51, 16;
	add.s32 	%r50, %r50, 16;
	setp.ne.s32 	%p4, %r52, 0;
	mov.u32 	%r54, %r7;
	@%p4 bra 	$L__BB0_5;
$L__BB0_6:
	setp.eq.s32 	%p5, %r5, 0;
	@%p5 bra 	$L__BB0_16;
	add.s32 	%r39, %r5, -1;
	setp.lt.u32 	%p6, %r39, 7;
	@%p6 bra 	$L__BB0_9;
	add.s32 	%r40, %r11, %r54;
	mul.wide.s32 	%rd12, %r40, 4;
	add.s64 	%rd13, %rd2, %rd12;
	ld.global.f32 	%f68, [%rd13];
	add.s32 	%r41, %r54, %r12;
	mul.wide.s32 	%rd14, %r41, 4;
	add.s64 	%rd15, %rd1, %rd14;
	ld.global.f32 	%f69, [%rd15];
	fma.rn.f32 	%f70, %f68, %f69, %f117;
	ld.global.f32 	%f71, [%rd13+4];
	ld.global.f32 	%f72, [%rd15+4];
	fma.rn.f32 	%f73, %f71, %f72, %f70;
	ld.global.f32 	%f74, [%rd13+8];
	ld.global.f32 	%f75, [%rd15+8];
	fma.rn.f32 	%f76, %f74, %f75, %f73;
	ld.global.f32 	%f77, [%rd13+12];
	ld.global.f32 	%f78, [%rd15+12];
	fma.rn.f32 	%f79, %f77, %f78, %f76;
	ld.global.f32 	%f80, [%rd13+16];
	ld.global.f32 	%f81, [%rd15+16];
	fma.rn.f32 	%f82, %f80, %f81, %f79;
	ld.global.f32 	%f83, [%rd13+20];
	ld.global.f32 	%f84, [%rd15+20];
	fma.rn.f32 	%f85, %f83, %f84, %f82;
	ld.global.f32 	%f86, [%rd13+24];
	ld.global.f32 	%f87, [%rd15+24];
	fma.rn.f32 	%f88, %f86, %f87, %f85;
	ld.global.f32 	%f89, [%rd13+28];
	ld.global.f32 	%f90, [%rd15+28];
	fma.rn.f32 	%f117, %f89, %f90, %f88;
	add.s32 	%r54, %r54, 8;
$L__BB0_9:
	setp.eq.s32 	%p7, %r6, 0;
	@%p7 bra 	$L__BB0_16;
	add.s32 	%r42, %r6, -1;
	setp.lt.u32 	%p8, %r42, 3;
	@%p8 bra 	$L__BB0_12;
	add.s32 	%r43, %r11, %r54;
	mul.wide.s32 	%rd16, %r43, 4;
	add.s64 	%rd17, %rd2, %rd16;
	ld.global.f32 	%f92, [%rd17];
	add.s32 	%r44, %r54, %r12;
	mul.wide.s32 	%rd18, %r44, 4;
	add.s64 	%rd19, %rd1, %rd18;
	ld.global.f32 	%f93, [%rd19];
	fma.rn.f32 	%f94, %f92, %f93, %f117;
	ld.global.f32 	%f95, [%rd17+4];
	ld.global.f32 	%f96, [%rd19+4];
	fma.rn.f32 	%f97, %f95, %f96, %f94;
	ld.global.f32 	%f98, [%rd17+8];
	ld.global.f32 	%f99, [%rd19+8];
	fma.rn.f32 	%f100, %f98, %f99, %f97;
	ld.global.f32 	%f101, [%rd17+12];
	ld.global.f32 	%f102, [%rd19+12];
	fma.rn.f32 	%f117, %f101, %f102, %f100;
	add.s32 	%r54, %r54, 4;
$L__BB0_12:
	setp.eq.s32 	%p9, %r8, 0;
	@%p9 bra 	$L__BB0_16;
	setp.eq.s32 	%p10, %r8, 1;
	add.s32 	%r45, %r11, %r54;
	mul.wide.s32 	%rd20, %r45, 4;
	add.s64 	%rd3, %rd2, %rd20;
	ld.global.f32 	%f103, [%rd3];
	add.s32 	%r46, %r54, %r12;
	mul.wide.s32 	%rd21, %r46, 4;
	add.s64 	%rd4, %rd1, %rd21;
	ld.global.f32 	%f104, [%rd4];
	fma.rn.f32 	%f117, %f103, %f104, %f117;
	@%p10 bra 	$L__BB0_16;
	setp.eq.s32 	%p11, %r8, 2;
	ld.global.f32 	%f105, [%rd3+4];
	ld.global.f32 	%f106, [%rd4+4];
	fma.rn.f32 	%f117, %f105, %f106, %f117;
	@%p11 bra 	$L__BB0_16;
	ld.global.f32 	%f107, [%rd3+8];
	ld.global.f32 	%f108, [%rd4+8];
	fma.rn.f32 	%f117, %f107, %f108, %f117;
$L__BB0_16:
	add.s32 	%r49, %r49, 1;
	setp.ne.s32 	%p12, %r49, %r26;
	@%p12 bra 	$L__BB0_3;
$L__BB0_17:
	ld.param.u64 	%rd25, [_Z6conv2dPfS_S_iiii_param_2];
	mad.lo.s32 	%r47, %r27, %r1, %r2;
	mad.lo.s32 	%r48, %r47, %r27, %r3;
	cvta.to.global.u64 	%rd22, %rd25;
	mul.wide.s32 	%rd23, %r48, 4;
	add.s64 	%rd24, %rd22, %rd23;
	st.global.f32 	[%rd24], %f117;
$L__BB0_18:
	ret;

}
	// .globl	_Z11avg_poolingPKfPfiiii
.visible .entry _Z11avg_poolingPKfPfiiii(
	.param .u64 .ptr .align 1 _Z11avg_poolingPKfPfiiii_param_0,
	.param .u64 .ptr .align 1 _Z11avg_poolingPKfPfiiii_param_1,
	.param .u32 _Z11avg_poolingPKfPfiiii_param_2,
	.param .u32 _Z11avg_poolingPKfPfiiii_param_3,
	.param .u32 _Z11avg_poolingPKfPfiiii_param_4,
	.param .u32 _Z11avg_poolingPKfPfiiii_param_5
)
{
	.reg .pred 	%p<17>;
	.reg .b32 	%r<53>;
	.reg .b32 	%f<90>;
	.reg .b64 	%rd<16>;

	ld.param.u64 	%rd5, [_Z11avg_poolingPKfPfiiii_param_0];
	ld.param.u64 	%rd4, [_Z11avg_poolingPKfPfiiii_param_1];
	ld.param.u32 	%r25, [_Z11avg_poolingPKfPfiiii_param_2];
	ld.param.u32 	%r28, [_Z11avg_poolingPKfPfiiii_param_3];
	ld.param.u32 	%r27, [_Z11avg_poolingPKfPfiiii_param_4];
	ld.param.u32 	%r29, [_Z11avg_poolingPKfPfiiii_param_5];
	cvta.to.global.u64 	%rd1, %rd5;
	mov.u32 	%r1, %ctaid.z;
	mov.u32 	%r30, %ctaid.y;
	mov.u32 	%r31, %ntid.y;
	mov.u32 	%r32, %tid.y;
	mad.lo.s32 	%r33, %r30, %r31, %r32;
	mov.u32 	%r34, %ctaid.x;
	mov.u32 	%r35, %ntid.x;
	mov.u32 	%r36, %tid.x;
	mad.lo.s32 	%r3, %r34, %r35, %r36;
	setp.ge.s32 	%p1, %r1, %r29;
	setp.ge.s32 	%p2, %r33, %r28;
	or.pred  	%p3, %p1, %p2;
	setp.ge.s32 	%p4, %r3, %r28;
	or.pred  	%p5, %p4, %p3;
	@%p5 bra 	$L__BB1_18;
	setp.lt.s32 	%p6, %r27, 1;
	mov.f32 	%f88, 0f00000000;
	@%p6 bra 	$L__BB1_17;
	mul.lo.s32 	%r4, %r27, %r3;
	mul.lo.s32 	%r38, %r25, %r1;
	mad.lo.s32 	%r5, %r27, %r33, %r38;
	and.b32  	%r6, %r27, 15;
	add.s32 	%r7, %r6, -1;
	and.b32  	%r8, %r27, 7;
	add.s32 	%r9, %r8, -1;
	and.b32  	%r10, %r27, 2147483632;
	and.b32  	%r11, %r27, 3;
	neg.s32 	%r12, %r10;
	add.s64 	%rd2, %rd1, 32;
	mov.f32 	%f88, 0f00000000;
	mov.b32 	%r47, 0;
$L__BB1_3:
	setp.lt.u32 	%p7, %r27, 16;
	add.s32 	%r40, %r5, %r47;
	mad.lo.s32 	%r14, %r40, %r25, %r4;
	mov.b32 	%r51, 0;
	@%p7 bra 	$L__BB1_6;
	mov.u32 	%r48, %r14;
	mov.u32 	%r49, %r12;
$L__BB1_5:
	.pragma "nounroll";
	mul.wide.s32 	%rd6, %r48, 4;
	add.s64 	%rd7, %rd2, %rd6;
	ld.global.f32 	%f20, [%rd7+-32];
	add.f32 	%f21, %f88, %f20;
	ld.global.f32 	%f22, [%rd7+-28];
	add.f32 	%f23, %f21, %f22;
	ld.global.f32 	%f24, [%rd7+-24];
	add.f32 	%f25, %f23, %f24;
	ld.global.f32 	%f26, [%rd7+-20];
	add.f32 	%f27, %f25, %f26;
	ld.global.f32 	%f28, [%rd7+-16];
	add.f32 	%f29, %f27, %f28;
	ld.global.f32 	%f30, [%rd7+-12];
	add.f32 	%f31, %f29, %f30;
	ld.global.f32 	%f32, [%rd7+-8];
	add.f32 	%f33, %f31, %f32;
	ld.global.f32 	%f34, [%rd7+-4];
	add.f32 	%f35, %f33, %f34;
	ld.global.f32 	%f36, [%rd7];
	add.f32 	%f37, %f35, %f36;
	ld.global.f32 	%f38, [%rd7+4];
	add.f32 	%f39, %f37, %f38;
	ld.global.f32 	%f40, [%rd7+8];
	add.f32 	%f41, %f39, %f40;
	ld.global.f32 	%f42, [%rd7+12];
	add.f32 	%f43, %f41, %f42;
	ld.global.f32 	%f44, [%rd7+16];
	add.f32 	%f45, %f43, %f44;
	ld.global.f32 	%f46, [%rd7+20];
	add.f32 	%f47, %f45, %f46;
	ld.global.f32 	%f48, [%rd7+24];
	add.f32 	%f49, %f47, %f48;
	ld.global.f32 	%f50, [%rd7+28];
	add.f32 	%f88, %f49, %f50;
	add.s32 	%r49, %r49, 16;
	add.s32 	%r48, %r48, 16;
	setp.ne.s32 	%p8, %r49, 0;
	mov.u32 	%r51, %r10;
	@%p8 bra 	$L__BB1_5;
$L__BB1_6:
	setp.eq.s32 	%p9, %r6, 0;
	@%p9 bra 	$L__BB1_16;
	setp.lt.u32 	%p10, %r7, 7;
	@%p10 bra 	$L__BB1_9;
	add.s32 	%r41, %r14, %r51;
	mul.wide.s32 	%rd8, %r41, 4;
	add.s64 	%rd9, %rd1, %rd8;
	ld.global.f32 	%f52, [%rd9];
	add.f32 	%f53, %f88, %f52;
	ld.global.f32 	%f54, [%rd9+4];
	add.f32 	%f55, %f53, %f54;
	ld.global.f32 	%f56, [%rd9+8];
	add.f32 	%f57, %f55, %f56;
	ld.global.f32 	%f58, [%rd9+12];
	add.f32 	%f59, %f57, %f58;
	ld.global.f32 	%f60, [%rd9+16];
	add.f32 	%f61, %f59, %f60;
	ld.global.f32 	%f62, [%rd9+20];
	add.f32 	%f63, %f61, %f62;
	ld.global.f32 	%f64, [%rd9+24];
	add.f32 	%f65, %f63, %f64;
	ld.global.f32 	%f66, [%rd9+28];
	add.f32 	%f88, %f65, %f66;
	add.s32 	%r51, %r51, 8;
$L__BB1_9:
	setp.eq.s32 	%p11, %r8, 0;
	@%p11 bra 	$L__BB1_16;
	setp.lt.u32 	%p12, %r9, 3;
	@%p12 bra 	$L__BB1_12;
	add.s32 	%r42, %r14, %r51;
	mul.wide.s32 	%rd10, %r42, 4;
	add.s64 	%rd11, %rd1, %rd10;
	ld.global.f32 	%f68, [%rd11];
	add.f32 	%f69, %f88, %f68;
	ld.global.f32 	%f70, [%rd11+4];
	add.f32 	%f71, %f69, %f70;
	ld.global.f32 	%f72, [%rd11+8];
	add.f32 	%f73, %f71, %f72;
	ld.global.f32 	%f74, [%rd11+12];
	add.f32 	%f88, %f73, %f74;
	add.s32 	%r51, %r51, 4;
$L__BB1_12:
	setp.eq.s32 	%p13, %r11, 0;
	@%p13 bra 	$L__BB1_16;
	setp.eq.s32 	%p14, %r11, 1;
	add.s32 	%r43, %r14, %r51;
	mul.wide.s32 	%rd12, %r43, 4;
	add.s64 	%rd3, %rd1, %rd12;
	ld.global.f32 	%f75, [%rd3];
	add.f32 	%f88, %f88, %f75;
	@%p14 bra 	$L__BB1_16;
	setp.eq.s32 	%p15, %r11, 2;
	ld.global.f32 	%f76, [%rd3+4];
	add.f32 	%f88, %f88, %f76;
	@%p15 bra 	$L__BB1_16;
	ld.global.f32 	%f77, [%rd3+8];
	add.f32 	%f88, %f88, %f77;
$L__BB1_16:
	add.s32 	%r47, %r47, 1;
	setp.ne.s32 	%p16, %r47, %r27;
	@%p16 bra 	$L__BB1_3;
$L__BB1_17:
	mul.lo.s32 	%r44, %r27, %r27;
	cvt.rn.f32.u32 	%f78, %r44;
	div.rn.f32 	%f79, %f88, %f78;
	mad.lo.s32 	%r45, %r28, %r1, %r33;
	mad.lo.s32 	%r46, %r45, %r28, %r3;
	cvta.to.global.u64 	%rd13, %rd4;
	mul.wide.s32 	%rd14, %r46, 4;
	add.s64 	%rd15, %rd13, %rd14;
	st.global.f32 	[%rd15], %f79;
$L__BB1_18:
	ret;

}


// ===== COMPILED SASS (sm_100) =====

	.target	sm_100

	.elftype	@"ET_EXEC"


//--------------------- .note.nv.tkinfo           --------------------------
	.section	.note.nv.tkinfo,"",@"SHT_NOTE"
	.sectionflags	@"SHF_NOTE_NV_TKINFO"
	.tkinfo
        /*0018*/ 	.word	0x00000002
        /*0030*/ 	.string	""
        /*0030*/ 	.string	"ptxas"
        /*0030*/ 	.string	"Cuda compilation tools, release 13.0, V13.0.88"
        /*0030*/ 	.string	"Build cuda_13.0.r13.0/compiler.36424714_0"
        /*0030*/ 	.string	"-arch sm_100 -m 64 "



//--------------------- .note.nv.cuinfo           --------------------------
	.section	.note.nv.cuinfo,"",@"SHT_NOTE"
	.sectionflags	@"SHF_NOTE_NV_CUINFO"
        /*0018*/ 	.short	0x0002
        /*001a*/ 	.short	0x0064
        /*001c*/ 	.short	0x0082
	.zero		2


//--------------------- .nv.info                  --------------------------
	.section	.nv.info,"",@"SHT_CUDA_INFO"
	.align	4


	//----- nvinfo : EIATTR_REGCOUNT
	.align		4
        /*0000*/ 	.byte	0x04, 0x2f
        /*0002*/ 	.short	(.L_1 - .L_0)
	.align		4
.L_0:
        /*0004*/ 	.word	index@(_Z6conv2dPfS_S_iiii)
        /*0008*/ 	.word	0x00000020


	//----- nvinfo : EIATTR_FRAME_SIZE
	.align		4
.L_1:
        /*000c*/ 	.byte	0x04, 0x11
        /*000e*/ 	.short	(.L_3 - .L_2)
	.align		4
.L_2:
        /*0010*/ 	.word	index@(_Z6conv2dPfS_S_iiii)
        /*0014*/ 	.word	0x00000000


	//----- nvinfo : EIATTR_REGCOUNT
	.align		4
.L_3:
        /*0018*/ 	.byte	0x04, 0x2f
        /*001a*/ 	.short	(.L_5 - .L_4)
	.align		4
.L_4:
        /*001c*/ 	.word	index@(_Z11avg_poolingPKfPfiiii)
        /*0020*/ 	.word	0x00000020


	//----- nvinfo : EIATTR_FRAME_SIZE
	.align		4
.L_5:
        /*0024*/ 	.byte	0x04, 0x11
        /*0026*/ 	.short	(.L_7 - .L_6)
	.align		4
.L_6:
        /*0028*/ 	.word	index@($__internal_0_$__cuda_sm3x_div_rn_noftz_f32_slowpath)
        /*002c*/ 	.word	0x00000000


	//----- nvinfo : EIATTR_FRAME_SIZE
	.align		4
.L_7:
        /*0030*/ 	.byte	0x04, 0x11
        /*0032*/ 	.short	(.L_9 - .L_8)
	.align		4
.L_8:
        /*0034*/ 	.word	index@(_Z11avg_poolingPKfPfiiii)
        /*0038*/ 	.word	0x00000000


	//----- nvinfo : EIATTR_MIN_STACK_SIZE
	.align		4
.L_9:
        /*003c*/ 	.byte	0x04, 0x12
        /*003e*/ 	.short	(.L_11 - .L_10)
	.align		4
.L_10:
        /*0040*/ 	.word	index@(_Z11avg_poolingPKfPfiiii)
        /*0044*/ 	.word	0x00000000


	//----- nvinfo : EIATTR_MIN_STACK_SIZE
	.align		4
.L_11:
        /*0048*/ 	.byte	0x04, 0x12
        /*004a*/ 	.short	(.L_13 - .L_12)
	.align		4
.L_12:
        /*004c*/ 	.word	index@(_Z6conv2dPfS_S_iiii)
        /*0050*/ 	.word	0x00000000
.L_13:


//--------------------- .nv.compat                --------------------------
	.section	.nv.compat,"",@"SHT_CUDA_COMPAT_INFO"
	.align	4
        /*0000*/ 	.byte	0x02, 0x09, 0x00, 0x00, 0x02, 0x02, 0x01, 0x00, 0x02, 0x05, 0x05, 0x00, 0x03, 0x07, 0x01, 0x01
        /*0010*/ 	.byte	0x02, 0x03, 0x00, 0x00, 0x02, 0x06, 0x01, 0x00, 0x04, 0x0b, 0x08, 0x00, 0x01, 0x00, 0x00, 0x00
        /*0020*/ 	.byte	0x00, 0x00, 0x00, 0x00


//--------------------- .nv.info._Z11avg_poolingPKfPfiiii --------------------------
	.section	.nv.info._Z11avg_poolingPKfPfiiii,"",@"SHT_CUDA_INFO"
	.sectionflags	@""
	.align	4


	//----- nvinfo : EIATTR_CUDA_API_VERSION
	.align		4
        /*0000*/ 	.byte	0x04, 0x37
        /*0002*/ 	.short	(.L_15 - .L_14)
.L_14:
        /*0004*/ 	.word	0x00000082


	//----- nvinfo : EIATTR_KPARAM_INFO
	.align		4
.L_15:
        /*0008*/ 	.byte	0x04, 0x17
        /*000a*/ 	.short	(.L_17 - .L_16)
.L_16:
        /*000c*/ 	.word	0x00000000
        /*0010*/ 	.short	0x0005
        /*0012*/ 	.short	0x001c
        /*0014*/ 	.byte	0x00, 0xf0, 0x11, 0x00


	//----- nvinfo : EIATTR_KPARAM_INFO
	.align		4
.L_17:
        /*0018*/ 	.byte	0x04, 0x17
        /*001a*/ 	.short	(.L_19 - .L_18)
.L_18:
        /*001c*/ 	.word	0x00000000
        /*0020*/ 	.short	0x0004
        /*0022*/ 	.short	0x0018
        /*0024*/ 	.byte	0x00, 0xf0, 0x11, 0x00


	//----- nvinfo : EIATTR_KPARAM_INFO
	.align		4
.L_19:
        /*0028*/ 	.byte	0x04, 0x17
        /*002a*/ 	.short	(.L_21 - .L_20)
.L_20:
        /*002c*/ 	.word	0x00000000
        /*0030*/ 	.short	0x0003
        /*0032*/ 	.short	0x0014
        /*0034*/ 	.byte	0x00, 0xf0, 0x11, 0x00


	//----- nvinfo : EIATTR_KPARAM_INFO
	.align		4
.L_21:
        /*0038*/ 	.byte	0x04, 0x17
        /*003a*/ 	.short	(.L_23 - .L_22)
.L_22:
        /*003c*/ 	.word	0x00000000
        /*0040*/ 	.short	0x0002
        /*0042*/ 	.short	0x0010
        /*0044*/ 	.byte	0x00, 0xf0, 0x11, 0x00


	//----- nvinfo : EIATTR_KPARAM_INFO
	.align		4
.L_23:
        /*0048*/ 	.byte	0x04, 0x17
        /*004a*/ 	.short	(.L_25 - .L_24)
.L_24:
        /*004c*/ 	.word	0x00000000
        /*0050*/ 	.short	0x0001
        /*0052*/ 	.short	0x0008
        /*0054*/ 	.byte	0x00, 0xf5, 0x21, 0x00


	//----- nvinfo : EIATTR_KPARAM_INFO
	.align		4
.L_25:
        /*0058*/ 	.byte	0x04, 0x17
        /*005a*/ 	.short	(.L_27 - .L_26)
.L_26:
        /*005c*/ 	.word	0x00000000
        /*0060*/ 	.short	0x0000
        /*0062*/ 	.short	0x0000
        /*0064*/ 	.byte	0x00, 0xf5, 0x21, 0x00


	//----- nvinfo : EIATTR_SPARSE_MMA_MASK
	.align		4
.L_27:
        /*0068*/ 	.byte	0x03, 0x50
        /*006a*/ 	.short	0x0000


	//----- nvinfo : EIATTR_MAXREG_COUNT
	.align		4
        /*006c*/ 	.byte	0x03, 0x1b
        /*006e*/ 	.short	0x00ff


	//----- nvinfo : EIATTR_MERCURY_ISA_VERSION
	.align		4
        /*0070*/ 	.byte	0x03, 0x5f
        /*0072*/ 	.short	0x0101


	//----- nvinfo : EIATTR_VRC_CTA_INIT_COUNT
	.align		4
        /*0074*/ 	.byte	0x02, 0x4a
	.zero		1
	.zero		1


	//----- nvinfo : EIATTR_EXIT_INSTR_OFFSETS
	.align		4
        /*0078*/ 	.byte	0x04, 0x1c
        /*007a*/ 	.short	(.L_29 - .L_28)


	//   ....[0]....
.L_28:
        /*007c*/ 	.word	0x000000f0


	//   ....[1]....
        /*0080*/ 	.word	0x00000a60


	//----- nvinfo : EIATTR_CRS_STACK_SIZE
	.align		4
.L_29:
        /*0084*/ 	.byte	0x04, 0x1e
        /*0086*/ 	.short	(.L_31 - .L_30)
.L_30:
        /*0088*/ 	.word	0x00000000


	//----- nvinfo : EIATTR_CBANK_PARAM_SIZE
	.align		4
.L_31:
        /*008c*/ 	.byte	0x03, 0x19
        /*008e*/ 	.short	0x0020


	//----- nvinfo : EIATTR_PARAM_CBANK
	.align		4
        /*0090*/ 	.byte	0x04, 0x0a
        /*0092*/ 	.short	(.L_33 - .L_32)
	.align		4
.L_32:
        /*0094*/ 	.word	index@(.nv.constant0._Z11avg_poolingPKfPfiiii)
        /*0098*/ 	.short	0x0380
        /*009a*/ 	.short	0x0020


	//----- nvinfo : EIATTR_SW_WAR
	.align		4
.L_33:
        /*009c*/ 	.byte	0x04, 0x36
        /*009e*/ 	.short	(.L_35 - .L_34)
.L_34:
        /*00a0*/ 	.word	0x00000008
.L_35:


//--------------------- .nv.info._Z6conv2dPfS_S_iiii --------------------------
	.section	.nv.info._Z6conv2dPfS_S_iiii,"",@"SHT_CUDA_INFO"
	.sectionflags	@""
	.align	4


	//----- nvinfo : EIATTR_CUDA_API_VERSION
	.align		4
        /*0000*/ 	.byte	0x04, 0x37
        /*0002*/ 	.short	(.L_37 - .L_36)
.L_36:
        /*0004*/ 	.word	0x00000082


	//----- nvinfo : EIATTR_KPARAM_INFO
	.align		4
.L_37:
        /*0008*/ 	.byte	0x04, 0x17
        /*000a*/ 	.short	(.L_39 - .L_38)
.L_38:
        /*000c*/ 	.word	0x00000000
        /*0010*/ 	.short	0x0006
        /*0012*/ 	.short	0x0024
        /*0014*/ 	.byte	0x00, 0xf0, 0x11, 0x00


	//----- nvinfo : EIATTR_KPARAM_INFO
	.align		4
.L_39:
        /*0018*/ 	.byte	0x04, 0x17
        /*001a*/ 	.short	(.L_41 - .L_40)
.L_40:
        /*001c*/ 	.word	0x00000000
        /*0020*/ 	.short	0x0005
        /*0022*/ 	.short	0x0020
        /*0024*/ 	.byte	0x00, 0xf0, 0x11, 0x00


	//----- nvinfo : EIATTR_KPARAM_INFO
	.align		4
.L_41:
        /*0028*/ 	.byte	0x04, 0x17
        /*002a*/ 	.short	(.L_43 - .L_42)
.L_42:
        /*002c*/ 	.word	0x00000000
        /*0030*/ 	.short	0x0004
        /*0032*/ 	.short	0x001c
        /*0034*/ 	.byte	0x00, 0xf0, 0x11, 0x00


	//----- nvinfo : EIATTR_KPARAM_INFO
	.align		4
.L_43:
        /*0038*/ 	.byte	0x04, 0x17
        /*003a*/ 	.short	(.L_45 - .L_44)
.L_44:
        /*003c*/ 	.word	0x00000000
        /*0040*/ 	.short	0x0003
        /*0042*/ 	.short	0x0018
        /*0044*/ 	.byte	0x00, 0xf0, 0x11, 0x00


	//----- nvinfo : EIATTR_KPARAM_INFO
	.align		4
.L_45:
        /*0048*/ 	.byte	0x04, 0x17
        /*004a*/ 	.short	(.L_47 - .L_46)
.L_46:
        /*004c*/ 	.word	0x00000000
        /*0050*/ 	.short	0x0002
        /*0052*/ 	.short	0x0010
        /*0054*/ 	.byte	0x00, 0xf5, 0x21, 0x00


	//----- nvinfo : EIATTR_KPARAM_INFO
	.align		4
.L_47:
        /*0058*/ 	.byte	0x04, 0x17
        /*005a*/ 	.short	(.L_49 - .L_48)
.L_48:
        /*005c*/ 	.word	0x00000000
        /*0060*/ 	.short	0x0001
        /*0062*/ 	.short	0x0008
        /*0064*/ 	.byte	0x00, 0xf5, 0x21, 0x00


	//----- nvinfo : EIATTR_KPARAM_INFO
	.align		4
.L_49:
        /*0068*/ 	.byte	0x04, 0x17
        /*006a*/ 	.short	(.L_51 - .L_50)
.L_50:
        /*006c*/ 	.word	0x00000000
        /*0070*/ 	.short	0x0000
        /*0072*/ 	.short	0x0000
        /*0074*/ 	.byte	0x00, 0xf5, 0x21, 0x00


	//----- nvinfo : EIATTR_SPARSE_MMA_MASK
	.align		4
.L_51:
        /*0078*/ 	.byte	0x03, 0x50
        /*007a*/ 	.short	0x0000


	//----- nvinfo : EIATTR_MAXREG_COUNT
	.align		4
        /*007c*/ 	.byte	0x03, 0x1b
        /*007e*/ 	.short	0x00ff


	//----- nvinfo : EIATTR_MERCURY_ISA_VERSION
	.align		4
        /*0080*/ 	.byte	0x03, 0x5f
        /*0082*/ 	.short	0x0101


	//----- nvinfo : EIATTR_VRC_CTA_INIT_COUNT
	.align		4
        /*0084*/ 	.byte	0x02, 0x4a
	.zero		1
	.zero		1


	//----- nvinfo : EIATTR_EXIT_INSTR_OFFSETS
	.align		4
        /*0088*/ 	.byte	0x04, 0x1c
        /*008a*/ 	.short	(.L_53 - .L_52)


	//   ....[0]....
.L_52:
        /*008c*/ 	.word	0x000000c0


	//   ....[1]....
        /*0090*/ 	.word	0x00000b80


	//----- nvinfo : EIATTR_CBANK_PARAM_SIZE
	.align		4
.L_53:
        /*0094*/ 	.byte	0x03, 0x19
        /*0096*/ 	.short	0x0028


	//----- nvinfo : EIATTR_PARAM_CBANK
	.align		4
        /*0098*/ 	.byte	0x04, 0x0a
        /*009a*/ 	.short	(.L_55 - .L_54)
	.align		4
.L_54:
        /*009c*/ 	.word	index@(.nv.constant0._Z6conv2dPfS_S_iiii)
        /*00a0*/ 	.short	0x0380
        /*00a2*/ 	.short	0x0028


	//----- nvinfo : EIATTR_SW_WAR
	.align		4
.L_55:
        /*00a4*/ 	.byte	0x04, 0x36
        /*00a6*/ 	.short	(.L_57 - .L_56)
.L_56:
        /*00a8*/ 	.word	0x00000008
.L_57:


//--------------------- .nv.callgraph             --------------------------
	.section	.nv.callgraph,"",@"SHT_CUDA_CALLGRAPH"
	.align	4
	.sectionentsize	8
	.align		4
        /*0000*/ 	.word	0x00000000
	.align		4
        /*0004*/ 	.word	0xffffffff
	.align		4
        /*0008*/ 	.word	0x00000000
	.align		4
        /*000c*/ 	.word	0xfffffffe
	.align		4
        /*0010*/ 	.word	0x00000000
	.align		4
        /*0014*/ 	.word	0xfffffffd
	.align		4
        /*0018*/ 	.word	0x00000000
	.align		4
        /*001c*/ 	.word	0xfffffffc


//--------------------- .text._Z11avg_poolingPKfPfiiii --------------------------
	.section	.text._Z11avg_poolingPKfPfiiii,"ax",@progbits
	.align	128
        .global         _Z11avg_poolingPKfPfiiii
        .type           _Z11avg_poolingPKfPfiiii,@function
        .size           _Z11avg_poolingPKfPfiiii,(.L_x_29 - _Z11avg_poolingPKfPfiiii)
        .other          _Z11avg_poolingPKfPfiiii,@"STO_CUDA_ENTRY STV_DEFAULT"
_Z11avg_poolingPKfPfiiii:
.text._Z11avg_poolingPKfPfiiii:
[----:B------:R-:W-:Y:S01]  /*0000*/  LDC R1, c[0x0][0x37c] ;  /* 0x0000df00ff017b82 */ /* 0x000fe20000000800 */
[----:B------:R-:W0:Y:S07]  /*0010*/  S2R R3, SR_TID.Y ;  /* 0x0000000000037919 */ /* 0x000e2e0000002200 */
[----:B------:R-:W0:Y:S01]  /*0020*/  S2UR UR4, SR_CTAID.Y ;  /* 0x00000000000479c3 */ /* 0x000e220000002600 */
[----:B------:R-:W1:Y:S01]  /*0030*/  LDCU UR6, c[0x0][0x394] ;  /* 0x00007280ff0677ac */ /* 0x000e620008000800 */
[----:B------:R-:W2:Y:S06]  /*0040*/  S2R R0, SR_TID.X ;  /* 0x0000000000007919 */ /* 0x000eac0000002100 */
[----:B------:R-:W0:Y:S08]  /*0050*/  LDC R4, c[0x0][0x364] ;  /* 0x0000d900ff047b82 */ /* 0x000e300000000800 */
[----:B------:R-:W2:Y:S08]  /*0060*/  S2UR UR5, SR_CTAID.X ;  /* 0x00000000000579c3 */ /* 0x000eb00000002500 */
[----:B------:R-:W2:Y:S08]  /*0070*/  LDC R5, c[0x0][0x360] ;  /* 0x0000d800ff057b82 */ /* 0x000eb00000000800 */
[----:B------:R-:W3:Y:S01]  /*0080*/  S2UR UR8, SR_CTAID.Z ;  /* 0x00000000000879c3 */ /* 0x000ee20000002700 */
[----:B0-----:R-:W-:-:S05]  /*0090*/  IMAD R4, R4, UR4, R3 ;  /* 0x0000000404047c24 */ /* 0x001fca000f8e0203 */
[----:B-1----:R-:W-:Y:S02]  /*00a0*/  ISETP.GE.AND P0, PT, R4, UR6, PT ;  /* 0x0000000604007c0c */ /* 0x002fe4000bf06270 */
[----:B------:R-:W3:Y:S01]  /*00b0*/  LDC R2, c[0x0][0x39c] ;  /* 0x0000e700ff027b82 */ /* 0x000ee20000000800 */
[----:B--2---:R-:W-:Y:S01]  /*00c0*/  IMAD R5, R5, UR5, R0 ;  /* 0x0000000505057c24 */ /* 0x004fe2000f8e0200 */
[----:B---3--:R-:W-:-:S04]  /*00d0*/  ISETP.LE.OR P0, PT, R2, UR8, P0 ;  /* 0x0000000802007c0c */ /* 0x008fc80008703670 */
[----:B------:R-:W-:-:S13]  /*00e0*/  ISETP.GE.OR P0, PT, R5, UR6, P0 ;  /* 0x0000000605007c0c */ /* 0x000fda0008706670 */
[----:B------:R-:W-:Y:S05]  /*00f0*/  @P0 EXIT ;  /* 0x000000000000094d */ /* 0x000fea0003800000 */
[----:B------:R-:W0:Y:S01]  /*0100*/  LDCU UR4, c[0x0][0x398] ;  /* 0x00007300ff0477ac */ /* 0x000e220008000800 */
[----:B------:R-:W-:Y:S01]  /*0110*/  IMAD.MOV.U32 R19, RZ, RZ, RZ ;  /* 0x000000ffff137224 */ /* 0x000fe200078e00ff */
[----:B------:R-:W1:Y:S01]  /*0120*/  LDCU.64 UR10, c[0x0][0x358] ;  /* 0x00006b00ff0a77ac */ /* 0x000e620008000a00 */
[----:B0-----:R-:W-:-:S05]  /*0130*/  IMAD.U32 R6, RZ, RZ, UR4 ;  /* 0x00000004ff067e24 */ /* 0x001fca000f8e00ff */
[----:B------:R-:W-:-:S13]  /*0140*/  ISETP.GE.AND P0, PT, R6, 0x1, PT ;  /* 0x000000010600780c */ /* 0x000fda0003f06270 */
[----:B-1----:R-:W-:Y:S05]  /*0150*/  @!P0 BRA `(.L_x_0) ;  /* 0x0000000400e88947 */ /* 0x002fea0003800000 */
[----:B------:R-:W0:Y:S01]  /*0160*/  LDCU UR4, c[0x0][0x390] ;  /* 0x00007200ff0477ac */ /* 0x000e220008000800 */
[C---:B------:R-:W-:Y:S01]  /*0170*/  LOP3.LUT R24, R6.reuse, 0x7, RZ, 0xc0, !PT ;  /* 0x0000000706187812 */ /* 0x040fe200078ec0ff */
[----:B------:R-:W-:Y:S01]  /*0180*/  HFMA2 R19, -RZ, RZ, 0, 0 ;  /* 0x00000000ff137431 */ /* 0x000fe200000001ff */
[C---:B------:R-:W-:Y:S01]  /*0190*/  LOP3.LUT R23, R6.reuse, 0xf, RZ, 0xc0, !PT ;  /* 0x0000000f06177812 */ /* 0x040fe200078ec0ff */
[----:B------:R-:W1:Y:S01]  /*01a0*/  LDCU.64 UR6, c[0x0][0x380] ;  /* 0x00007000ff0677ac */ /* 0x000e620008000a00 */
[----:B------:R-:W-:Y:S01]  /*01b0*/  LOP3.LUT R7, R6, 0x7ffffff0, RZ, 0xc0, !PT ;  /* 0x7ffffff006077812 */ /* 0x000fe200078ec0ff */
[----:B------:R-:W-:Y:S01]  /*01c0*/  VIADD R2, R24, 0xffffffff ;  /* 0xffffffff18027836 */ /* 0x000fe20000000000 */
[----:B------:R-:W-:Y:S01]  /*01d0*/  IADD3 R0, PT, PT, R23, -0x1, RZ ;  /* 0xffffffff17007810 */ /* 0x000fe20007ffe0ff */
[----:B------:R-:W-:Y:S01]  /*01e0*/  IMAD R8, R5, R6, RZ ;  /* 0x0000000605087224 */ /* 0x000fe200078e02ff */
[----:B------:R-:W-:Y:S01]  /*01f0*/  LOP3.LUT R25, R6, 0x3, RZ, 0xc0, !PT ;  /* 0x0000000306197812 */ /* 0x000fe200078ec0ff */
[----:B------:R-:W-:Y:S01]  /*0200*/  IMAD.MOV R9, RZ, RZ, -R7 ;  /* 0x000000ffff097224 */ /* 0x000fe200078e0a07 */
[----:B------:R-:W-:-:S02]  /*0210*/  ISETP.GE.U32.AND P0, PT, R0, 0x7, PT ;  /* 0x000000070000780c */ /* 0x000fc40003f06070 */
[----:B------:R-:W-:Y:S01]  /*0220*/  ISETP.GE.U32.AND P1, PT, R2, 0x3, PT ;  /* 0x000000030200780c */ /* 0x000fe20003f26070 */
[----:B0-----:R-:W-:Y:S02]  /*0230*/  UIMAD UR4, UR8, UR4, URZ ;  /* 0x00000004080472a4 */ /* 0x001fe4000f8e02ff */
[----:B-1----:R-:W-:-:S04]  /*0240*/  UIADD3 UR5, UP0, UPT, UR6, 0x20, URZ ;  /* 0x0000002006057890 */ /* 0x002fc8000ff1e0ff */
[----:B------:R-:W-:Y:S01]  /*0250*/  IMAD R10, R4, R6, UR4 ;  /* 0x00000004040a7e24 */ /* 0x000fe2000f8e0206 */
[----:B------:R-:W-:Y:S01]  /*0260*/  UMOV UR4, URZ ;  /* 0x000000ff00047c82 */ /* 0x000fe20008000000 */
[----:B------:R-:W-:-:S12]  /*0270*/  UIADD3.X UR6, UPT, UPT, URZ, UR7, URZ, UP0, !UPT ;  /* 0x00000007ff067290 */ /* 0x000fd800087fe4ff */
.L_x_6:
[----:B------:R-:W0:Y:S01]  /*0280*/  LDC R6, c[0x0][0x398] ;  /* 0x0000e600ff067b82 */ /* 0x000e220000000800 */
[----:B------:R-:W1:Y:S01]  /*0290*/  LDCU UR7, c[0x0][0x390] ;  /* 0x00007200ff0777ac */ /* 0x000e620008000800 */
[----:B------:R-:W-:Y:S01]  /*02a0*/  IADD3 R11, PT, PT, R10, UR4, RZ ;  /* 0x000000040a0b7c10 */ /* 0x000fe2000fffe0ff */
[----:B------:R-:W-:Y:S01]  /*02b0*/  IMAD.MOV.U32 R0, RZ, RZ, RZ ;  /* 0x000000ffff007224 */ /* 0x000fe200078e00ff */
[----:B------:R-:W-:-:S03]  /*02c0*/  UIADD3 UR4, UPT, UPT, UR4, 0x1, URZ ;  /* 0x0000000104047890 */ /* 0x000fc6000fffe0ff */
[----:B-1----:R-:W-:Y:S01]  /*02d0*/  IMAD R11, R11, UR7, R8 ;  /* 0x000000070b0b7c24 */ /* 0x002fe2000f8e0208 */
[C---:B0-----:R-:W-:Y:S02]  /*02e0*/  ISETP.GE.U32.AND P3, PT, R6.reuse, 0x10, PT ;  /* 0x000000100600780c */ /* 0x041fe40003f66070 */
[----:B------:R-:W-:-:S11]  /*02f0*/  ISETP.NE.AND P2, PT, R6, UR4, PT ;  /* 0x0000000406007c0c */ /* 0x000fd6000bf45270 */
[----:B------:R-:W-:Y:S05]  /*0300*/  @!P3 BRA `(.L_x_1) ;  /* 0x0000000000a8b947 */ /* 0x000fea0003800000 */
[----:B------:R-:W-:Y:S01]  /*0310*/  MOV R13, R11 ;  /* 0x0000000b000d7202 */ /* 0x000fe20000000f00 */
[----:B------:R-:W-:-:S07]  /*0320*/  IMAD.MOV.U32 R0, RZ, RZ, R9 ;  /* 0x000000ffff007224 */ /* 0x000fce00078e0009 */
.L_x_2:
[----:B------:R-:W-:Y:S01]  /*0330*/  MOV R2, UR5 ;  /* 0x0000000500027c02 */ /* 0x000fe20008000f00 */
[----:B------:R-:W-:-:S04]  /*0340*/  IMAD.U32 R3, RZ, RZ, UR6 ;  /* 0x00000006ff037e24 */ /* 0x000fc8000f8e00ff */
[----:B------:R-:W-:-:S05]  /*0350*/  IMAD.WIDE R2, R13, 0x4, R2 ;  /* 0x000000040d027825 */ /* 0x000fca00078e0202 */
[----:B------:R-:W2:Y:S04]  /*0360*/  LDG.E R22, desc[UR10][R2.64+-0x20] ;  /* 0xffffe00a02167981 */ /* 0x000ea8000c1e1900 */
[----:B------:R-:W3:Y:S04]  /*0370*/  LDG.E R27, desc[UR10][R2.64+-0x1c] ;  /* 0xffffe40a021b7981 */ /* 0x000ee8000c1e1900 */
[----:B------:R-:W4:Y:S04]  /*0380*/  LDG.E R21, desc[UR10][R2.64+-0x18] ;  /* 0xffffe80a02157981 */ /* 0x000f28000c1e1900 */
[----:B------:R-:W5:Y:S04]  /*0390*/  LDG.E R20, desc[UR10][R2.64+-0x14] ;  /* 0xffffec0a02147981 */ /* 0x000f68000c1e1900 */
[----:B------:R-:W5:Y:S04]  /*03a0*/  LDG.E R18, desc[UR10][R2.64+-0x10] ;  /* 0xfffff00a02127981 */ /* 0x000f68000c1e1900 */
[----:B------:R-:W5:Y:S04]  /*03b0*/  LDG.E R17, desc[UR10][R2.64+-0xc] ;  /* 0xfffff40a02117981 */ /* 0x000f68000c1e1900 */
[----:B------:R-:W5:Y:S04]  /*03c0*/  LDG.E R16, desc[UR10][R2.64+-0x8] ;  /* 0xfffff80a02107981 */ /* 0x000f68000c1e1900 */
[----:B------:R-:W5:Y:S04]  /*03d0*/  LDG.E R15, desc[UR10][R2.64+-0x4] ;  /* 0xfffffc0a020f7981 */ /* 0x000f68000c1e1900 */
[----:B------:R-:W5:Y:S04]  /*03e0*/  LDG.E R14, desc[UR10][R2.64] ;  /* 0x0000000a020e7981 */ /* 0x000f68000c1e1900 */
[----:B------:R-:W5:Y:S01]  /*03f0*/  LDG.E R12, desc[UR10][R2.64+0x4] ;  /* 0x0000040a020c7981 */ /* 0x000f62000c1e1900 */
[----:B--2---:R-:W-:-:S03]  /*0400*/  FADD R22, R22, R19 ;  /* 0x0000001316167221 */ /* 0x004fc60000000000 */
[----:B------:R-:W2:Y:S01]  /*0410*/  LDG.E R19, desc[UR10][R2.64+0x8] ;  /* 0x0000080a02137981 */ /* 0x000ea2000c1e1900 */
[----:B---3--:R-:W-:-:S03]  /*0420*/  FADD R26, R22, R27 ;  /* 0x0000001b161a7221 */ /* 0x008fc60000000000 */
[----:B------:R-:W3:Y:S01]  /*0430*/  LDG.E R22, desc[UR10][R2.64+0xc] ;  /* 0x00000c0a02167981 */ /* 0x000ee2000c1e1900 */
[----:B----4-:R-:W-:-:S03]  /*0440*/  FADD R27, R26, R21 ;  /* 0x000000151a1b7221 */ /* 0x010fc60000000000 */
[----:B------:R-:W4:Y:S01]  /*0450*/  LDG.E R21, desc[UR10][R2.64+0x10] ;  /* 0x0000100a02157981 */ /* 0x000f22000c1e1900 */
[----:B-----5:R-:W-:-:S03]  /*0460*/  FADD R27, R27, R20 ;  /* 0x000000141b1b7221 */ /* 0x020fc60000000000 */
[----:B------:R-:W5:Y:S01]  /*0470*/  LDG.E R20, desc[UR10][R2.64+0x14] ;  /* 0x0000140a02147981 */ /* 0x000f62000c1e1900 */
[----:B------:R-:W-:-:S03]  /*0480*/  FADD R28, R27, R18 ;  /* 0x000000121b1c7221 */ /* 0x000fc60000000000 */
[----:B------:R-:W5:Y:S04]  /*0490*/  LDG.E R18, desc[UR10][R2.64+0x18] ;  /* 0x0000180a02127981 */ /* 0x000f68000c1e1900 */
[----:B------:R-:W5:Y:S01]  /*04a0*/  LDG.E R26, desc[UR10][R2.64+0x1c] ;  /* 0x00001c0a021a7981 */ /* 0x000f62000c1e1900 */
[----:B------:R-:W-:Y:S01]  /*04b0*/  FADD R17, R28, R17 ;  /* 0x000000111c117221 */ /* 0x000fe20000000000 */
[----:B------:R-:W-:Y:S01]  /*04c0*/  IADD3 R0, PT, PT, R0, 0x10, RZ ;  /* 0x0000001000007810 */ /* 0x000fe20007ffe0ff */
[----:B------:R-:W-:Y:S02]  /*04d0*/  VIADD R13, R13, 0x10 ;  /* 0x000000100d0d7836 */ /* 0x000fe40000000000 */
[----:B------:R-:W-:Y:S01]  /*04e0*/  FADD R16, R17, R16 ;  /* 0x0000001011107221 */ /* 0x000fe20000000000 */
[----:B------:R-:W-:-:S03]  /*04f0*/  ISETP.NE.AND P3, PT, R0, RZ, PT ;  /* 0x000000ff0000720c */ /* 0x000fc60003f65270 */
[----:B------:R-:W-:-:S04]  /*0500*/  FADD R15, R16, R15 ;  /* 0x0000000f100f7221 */ /* 0x000fc80000000000 */
[----:B------:R-:W-:-:S04]  /*0510*/  FADD R15, R15, R14 ;  /* 0x0000000e0f0f7221 */ /* 0x000fc80000000000 */
[----:B------:R-:W-:-:S04]  /*0520*/  FADD R12, R15, R12 ;  /* 0x0000000c0f0c7221 */ /* 0x000fc80000000000 */
[----:B--2---:R-:W-:-:S04]  /*0530*/  FADD R19, R12, R19 ;  /* 0x000000130c137221 */ /* 0x004fc80000000000 */
[----:B---3--:R-:W-:-:S04]  /*0540*/  FADD R22, R19, R22 ;  /* 0x0000001613167221 */ /* 0x008fc80000000000 */
[----:B----4-:R-:W-:-:S04]  /*0550*/  FADD R21, R22, R21 ;  /* 0x0000001516157221 */ /* 0x010fc80000000000 */
[----:B-----5:R-:W-:-:S04]  /*0560*/  FADD R21, R21, R20 ;  /* 0x0000001415157221 */ /* 0x020fc80000000000 */
[----:B------:R-:W-:-:S04]  /*0570*/  FADD R21, R21, R18 ;  /* 0x0000001215157221 */ /* 0x000fc80000000000 */
[----:B------:R-:W-:Y:S01]  /*0580*/  FADD R19, R21, R26 ;  /* 0x0000001a15137221 */ /* 0x000fe20000000000 */
[----:B------:R-:W-:Y:S06]  /*0590*/  @P3 BRA `(.L_x_2) ;  /* 0xfffffffc00643947 */ /* 0x000fec000383ffff */
[----:B------:R-:W-:-:S07]  /*05a0*/  MOV R0, R7 ;  /* 0x0000000700007202 */ /* 0x000fce0000000f00 */
.L_x_1:
[----:B------:R-:W-:-:S13]  /*05b0*/  ISETP.NE.AND P3, PT, R23, RZ, PT ;  /* 0x000000ff1700720c */ /* 0x000fda0003f65270 */
[----:B------:R-:W-:Y:S05]  /*05c0*/  @!P3 BRA `(.L_x_3) ;  /* 0x0000000000c8b947 */ /* 0x000fea0003800000 */
[----:B------:R-:W-:Y:S01]  /*05d0*/  ISETP.NE.AND P3, PT, R24, RZ, PT ;  /* 0x000000ff1800720c */ /* 0x000fe20003f65270 */
[----:B------:R-:W-:-:S12]  /*05e0*/  @!P0 BRA `(.L_x_4) ;  /* 0x0000000000508947 */ /* 0x000fd80003800000 */
[----:B------:R-:W0:Y:S01]  /*05f0*/  LDC.64 R2, c[0x0][0x380] ;  /* 0x0000e000ff027b82 */ /* 0x000e220000000a00 */
[----:B------:R-:W-:-:S04]  /*0600*/  IMAD.IADD R13, R11, 0x1, R0 ;  /* 0x000000010b0d7824 */ /* 0x000fc800078e0200 */
[----:B0-----:R-:W-:-:S05]  /*0610*/  IMAD.WIDE R2, R13, 0x4, R2 ;  /* 0x000000040d027825 */ /* 0x001fca00078e0202 */
[----:B------:R-:W2:Y:S04]  /*0620*/  LDG.E R12, desc[UR10][R2.64] ;  /* 0x0000000a020c7981 */ /* 0x000ea8000c1e1900 */
[----:B------:R-:W3:Y:S04]  /*0630*/  LDG.E R13, desc[UR10][R2.64+0x4] ;  /* 0x0000040a020d7981 */ /* 0x000ee8000c1e1900 */
[----:B------:R-:W4:Y:S04]  /*0640*/  LDG.E R15, desc[UR10][R2.64+0x8] ;  /* 0x0000080a020f7981 */ /* 0x000f28000c1e1900 */
[----:B------:R-:W5:Y:S04]  /*0650*/  LDG.E R17, desc[UR10][R2.64+0xc] ;  /* 0x00000c0a02117981 */ /* 0x000f68000c1e1900 */
[----:B------:R-:W5:Y:S04]  /*0660*/  LDG.E R21, desc[UR10][R2.64+0x10] ;  /* 0x0000100a02157981 */ /* 0x000f68000c1e1900 */
[----:B------:R-:W5:Y:S04]  /*0670*/  LDG.E R27, desc[UR10][R2.64+0x14] ;  /* 0x0000140a021b7981 */ /* 0x000f68000c1e1900 */
[----:B------:R-:W5:Y:S04]  /*0680*/  LDG.E R29, desc[UR10][R2.64+0x18] ;  /* 0x0000180a021d7981 */ /* 0x000f68000c1e1900 */
[----:B------:R-:W5:Y:S01]  /*0690*/  LDG.E R14, desc[UR10][R2.64+0x1c] ;  /* 0x00001c0a020e7981 */ /* 0x000f62000c1e1900 */
[----:B------:R-:W-:Y:S01]  /*06a0*/  IADD3 R0, PT, PT, R0, 0x8, RZ ;  /* 0x0000000800007810 */ /* 0x000fe20007ffe0ff */
[----:B--2---:R-:W-:-:S04]  /*06b0*/  FADD R12, R19, R12 ;  /* 0x0000000c130c7221 */ /* 0x004fc80000000000 */
[----:B---3--:R-:W-:-:S04]  /*06c0*/  FADD R12, R12, R13 ;  /* 0x0000000d0c0c7221 */ /* 0x008fc80000000000 */
[----:B----4-:R-:W-:-:S04]  /*06d0*/  FADD R12, R12, R15 ;  /* 0x0000000f0c0c7221 */ /* 0x010fc80000000000 */
[----:B-----5:R-:W-:-:S04]  /*06e0*/  FADD R12, R12, R17 ;  /* 0x000000110c0c7221 */ /* 0x020fc80000000000 */
[----:B------:R-:W-:-:S04]  /*06f0*/  FADD R12, R12, R21 ;  /* 0x000000150c0c7221 */ /* 0x000fc80000000000 */
[----:B------:R-:W-:-:S04]  /*0700*/  FADD R12, R12, R27 ;  /* 0x0000001b0c0c7221 */ /* 0x000fc80000000000 */
[----:B------:R-:W-:-:S04]  /*0710*/  FADD R12, R12, R29 ;  /* 0x0000001d0c0c7221 */ /* 0x000fc80000000000 */
[----:B------:R-:W-:-:S07]  /*0720*/  FADD R19, R12, R14 ;  /* 0x0000000e0c137221 */ /* 0x000fce0000000000 */
.L_x_4:
        /* <DEDUP_REMOVED lines=9> */
[----:B------:R-:W5:Y:S01]  /*07c0*/  LDG.E R17, desc[UR10][R2.64+0xc] ;  /* 0x00000c0a02117981 */ /* 0x000f62000c1e1900 */
[----:B------:R-:W-:Y:S01]  /*07d0*/  IADD3 R0, PT, PT, R0, 0x4, RZ ;  /* 0x0000000400007810 */ /* 0x000fe20007ffe0ff */
[----:B--2---:R-:W-:-:S04]  /*07e0*/  FADD R12, R19, R12 ;  /* 0x0000000c130c7221 */ /* 0x004fc80000000000 */
[----:B---3--:R-:W-:-:S04]  /*07f0*/  FADD R12, R12, R13 ;  /* 0x0000000d0c0c7221 */ /* 0x008fc80000000000 */
[----:B----4-:R-:W-:-:S04]  /*0800*/  FADD R12, R12, R15 ;  /* 0x0000000f0c0c7221 */ /* 0x010fc80000000000 */
[----:B-----5:R-:W-:-:S07]  /*0810*/  FADD R19, R12, R17 ;  /* 0x000000110c137221 */ /* 0x020fce0000000000 */
.L_x_5:
[----:B------:R-:W-:Y:S05]  /*0820*/  @!P3 BRA `(.L_x_3) ;  /* 0x000000000030b947 */ /* 0x000fea0003800000 */
[----:B------:R-:W0:Y:S01]  /*0830*/  LDC.64 R2, c[0x0][0x380] ;  /* 0x0000e000ff027b82 */ /* 0x000e220000000a00 */
[----:B------:R-:W-:-:S04]  /*0840*/  IMAD.IADD R11, R11, 0x1, R0 ;  /* 0x000000010b0b7824 */ /* 0x000fc800078e0200 */
[----:B0-----:R-:W-:-:S05]  /*0850*/  IMAD.WIDE R2, R11, 0x4, R2 ;  /* 0x000000040b027825 */ /* 0x001fca00078e0202 */
[----:B------:R-:W2:Y:S01]  /*0860*/  LDG.E R0, desc[UR10][R2.64] ;  /* 0x0000000a02007981 */ /* 0x000ea2000c1e1900 */
[----:B------:R-:W-:Y:S01]  /*0870*/  ISETP.NE.AND P3, PT, R25, 0x1, PT ;  /* 0x000000011900780c */ /* 0x000fe20003f65270 */
[----:B--2---:R-:W-:-:S12]  /*0880*/  FADD R19, R19, R0 ;  /* 0x0000000013137221 */ /* 0x004fd80000000000 */
[----:B------:R-:W-:Y:S05]  /*0890*/  @!P3 BRA `(.L_x_3) ;  /* 0x000000000014b947 */ /* 0x000fea0003800000 */
[----:B------:R-:W-:Y:S01]  /*08a0*/  ISETP.NE.AND P3, PT, R25, 0x2, PT ;  /* 0x000000021900780c */ /* 0x000fe20003f65270 */
[----:B------:R-:W2:-:S12]  /*08b0*/  LDG.E R0, desc[UR10][R2.64+0x4] ;  /* 0x0000040a02007981 */ /* 0x000e98000c1e1900 */
[----:B------:R-:W3:Y:S01]  /*08c0*/  @P3 LDG.E R12, desc[UR10][R2.64+0x8] ;  /* 0x0000080a020c3981 */ /* 0x000ee2000c1e1900 */
[----:B--2---:R-:W-:-:S04]  /*08d0*/  FADD R19, R19, R0 ;  /* 0x0000000013137221 */ /* 0x004fc80000000000 */
[----:B---3--:R-:W-:-:S07]  /*08e0*/  @P3 FADD R19, R19, R12 ;  /* 0x0000000c13133221 */ /* 0x008fce0000000000 */
.L_x_3:
[----:B------:R-:W-:Y:S05]  /*08f0*/  @P2 BRA `(.L_x_6) ;  /* 0xfffffff800602947 */ /* 0x000fea000383ffff */
.L_x_0:
[----:B------:R-:W-:Y:S01]  /*0900*/  IMAD R6, R6, R6, RZ ;  /* 0x0000000606067224 */ /* 0x000fe200078e02ff */
[----:B------:R-:W-:Y:S04]  /*0910*/  BSSY.RECONVERGENT B0, `(.L_x_7) ;  /* 0x000000e000007945 */ /* 0x000fe80003800200 */
[----:B------:R-:W-:-:S04]  /*0920*/  I2FP.F32.U32 R6, R6 ;  /* 0x0000000600067245 */ /* 0x000fc80000201000 */
[----:B------:R-:W0:Y:S08]  /*0930*/  MUFU.RCP R3, R6 ;  /* 0x0000000600037308 */ /* 0x000e300000001000 */
[----:B------:R-:W1:Y:S01]  /*0940*/  FCHK P0, R19, R6 ;  /* 0x0000000613007302 */ /* 0x000e620000000000 */
[----:B0-----:R-:W-:-:S04]  /*0950*/  FFMA R0, -R6, R3, 1 ;  /* 0x3f80000006007423 */ /* 0x001fc80000000103 */
[----:B------:R-:W-:-:S04]  /*0960*/  FFMA R0, R3, R0, R3 ;  /* 0x0000000003007223 */ /* 0x000fc80000000003 */
[----:B------:R-:W-:-:S04]  /*0970*/  FFMA R3, R0, R19, RZ ;  /* 0x0000001300037223 */ /* 0x000fc800000000ff */
[----:B------:R-:W-:-:S04]  /*0980*/  FFMA R2, -R6, R3, R19 ;  /* 0x0000000306027223 */ /* 0x000fc80000000113 */
[----:B------:R-:W-:Y:S01]  /*0990*/  FFMA R7, R0, R2, R3 ;  /* 0x0000000200077223 */ /* 0x000fe20000000003 */
[----:B-1----:R-:W-:Y:S06]  /*09a0*/  @!P0 BRA `(.L_x_8) ;  /* 0x0000000000108947 */ /* 0x002fec0003800000 */
[----:B------:R-:W-:Y:S02]  /*09b0*/  MOV R3, R19 ;  /* 0x0000001300037202 */ /* 0x000fe40000000f00 */
[----:B------:R-:W-:-:S07]  /*09c0*/  MOV R2, 0x9e0 ;  /* 0x000009e000027802 */ /* 0x000fce0000000f00 */
[----:B------:R-:W-:Y:S05]  /*09d0*/  CALL.REL.NOINC `($__internal_0_$__cuda_sm3x_div_rn_noftz_f32_slowpath) ;  /* 0x0000000000247944 */ /* 0x000fea0003c00000 */
[----:B------:R-:W-:-:S07]  /*09e0*/  IMAD.MOV.U32 R7, RZ, RZ, R0 ;  /* 0x000000ffff077224 */ /* 0x000fce00078e0000 */
.L_x_8:
[----:B------:R-:W-:Y:S05]  /*09f0*/  BSYNC.RECONVERGENT B0 ;  /* 0x0000000000007941 */ /* 0x000fea0003800200 */
.L_x_7:
[----:B------:R-:W0:Y:S08]  /*0a00*/  LDC R9, c[0x0][0x394] ;  /* 0x0000e500ff097b82 */ /* 0x000e300000000800 */
[----:B------:R-:W1:Y:S01]  /*0a10*/  LDC.64 R2, c[0x0][0x388] ;  /* 0x0000e200ff027b82 */ /* 0x000e620000000a00 */
[----:B0-----:R-:W-:-:S04]  /*0a20*/  IMAD R4, R9, UR8, R4 ;  /* 0x0000000809047c24 */ /* 0x001fc8000f8e0204 */
[----:B------:R-:W-:-:S04]  /*0a30*/  IMAD R5, R4, R9, R5 ;  /* 0x0000000904057224 */ /* 0x000fc800078e0205 */
[----:B-1----:R-:W-:-:S05]  /*0a40*/  IMAD.WIDE R2, R5, 0x4, R2 ;  /* 0x0000000405027825 */ /* 0x002fca00078e0202 */
[----:B------:R-:W-:Y:S01]  /*0a50*/  STG.E desc[UR10][R2.64], R7 ;  /* 0x0000000702007986 */ /* 0x000fe2000c10190a */
[----:B------:R-:W-:Y:S05]  /*0a60*/  EXIT ;  /* 0x000000000000794d */ /* 0x000fea0003800000 */
        .weak           $__internal_0_$__cuda_sm3x_div_rn_noftz_f32_slowpath
        .type           $__internal_0_$__cuda_sm3x_div_rn_noftz_f32_slowpath,@function
        .size           $__internal_0_$__cuda_sm3x_div_rn_noftz_f32_slowpath,(.L_x_29 - $__internal_0_$__cuda_sm3x_div_rn_noftz_f32_slowpath)
$__internal_0_$__cuda_sm3x_div_rn_noftz_f32_slowpath:
[----:B------:R-:W-:Y:S01]  /*0a70*/  SHF.R.U32.HI R7, RZ, 0x17, R6 ;  /* 0x00000017ff077819 */ /* 0x000fe20000011606 */
[----:B------:R-:W-:Y:S01]  /*0a80*/  BSSY.RECONVERGENT B1, `(.L_x_9) ;  /* 0x0000063000017945 */ /* 0x000fe20003800200 */
[----:B------:R-:W-:Y:S02]  /*0a90*/  SHF.R.U32.HI R0, RZ, 0x17, R3 ;  /* 0x00000017ff007819 */ /* 0x000fe40000011603 */
[----:B------:R-:W-:Y:S02]  /*0aa0*/  LOP3.LUT R7, R7, 0xff, RZ, 0xc0, !PT ;  /* 0x000000ff07077812 */ /* 0x000fe400078ec0ff */
[----:B------:R-:W-:Y:S02]  /*0ab0*/  LOP3.LUT R12, R0, 0xff, RZ, 0xc0, !PT ;  /* 0x000000ff000c7812 */ /* 0x000fe400078ec0ff */
[----:B------:R-:W-:-:S03]  /*0ac0*/  IADD3 R9, PT, PT, R7, -0x1, RZ ;  /* 0xffffffff07097810 */ /* 0x000fc60007ffe0ff */
[----:B------:R-:W-:Y:S01]  /*0ad0*/  VIADD R10, R12, 0xffffffff ;  /* 0xffffffff0c0a7836 */ /* 0x000fe20000000000 */
[----:B------:R-:W-:-:S04]  /*0ae0*/  ISETP.GT.U32.AND P0, PT, R9, 0xfd, PT ;  /* 0x000000fd0900780c */ /* 0x000fc80003f04070 */
[----:B------:R-:W-:-:S13]  /*0af0*/  ISETP.GT.U32.OR P0, PT, R10, 0xfd, P0 ;  /* 0x000000fd0a00780c */ /* 0x000fda0000704470 */
[----:B------:R-:W-:Y:S01]  /*0b00*/  @!P0 MOV R8, RZ ;  /* 0x000000ff00088202 */ /* 0x000fe20000000f00 */
[----:B------:R-:W-:Y:S06]  /*0b10*/  @!P0 BRA `(.L_x_10) ;  /* 0x0000000000608947 */ /* 0x000fec0003800000 */
[----:B------:R-:W-:Y:S01]  /*0b20*/  FSETP.GTU.FTZ.AND P0, PT, |R3|, +INF , PT ;  /* 0x7f8000000300780b */ /* 0x000fe20003f1c200 */
[----:B------:R-:W-:Y:S01]  /*0b30*/  IMAD.MOV.U32 R0, RZ, RZ, R6 ;  /* 0x000000ffff007224 */ /* 0x000fe200078e0006 */
[----:B------:R-:W-:-:S04]  /*0b40*/  FSETP.GTU.FTZ.AND P1, PT, |R6|, +INF , PT ;  /* 0x7f8000000600780b */ /* 0x000fc80003f3c200 */
[----:B------:R-:W-:-:S13]  /*0b50*/  PLOP3.LUT P0, PT, P0, P1, PT, 0xf8, 0x8f ;  /* 0x00000000008f781c */ /* 0x000fda0000703f70 */
[----:B------:R-:W-:Y:S05]  /*0b60*/  @P0 BRA `(.L_x_11) ;  /* 0x00000004004c0947 */ /* 0x000fea0003800000 */
[----:B------:R-:W-:-:S13]  /*0b70*/  LOP3.LUT P0, RZ, R6, 0x7fffffff, R3, 0xc8, !PT ;  /* 0x7fffffff06ff7812 */ /* 0x000fda000780c803 */
[----:B------:R-:W-:Y:S05]  /*0b80*/  @!P0 BRA `(.L_x_12) ;  /* 0x00000004003c8947 */ /* 0x000fea0003800000 */
[C---:B------:R-:W-:Y:S02]  /*0b90*/  FSETP.NEU.FTZ.AND P2, PT, |R3|.reuse, +INF , PT ;  /* 0x7f8000000300780b */ /* 0x040fe40003f5d200 */
[----:B------:R-:W-:Y:S02]  /*0ba0*/  FSETP.NEU.FTZ.AND P1, PT, |R0|, +INF , PT ;  /* 0x7f8000000000780b */ /* 0x000fe40003f3d200 */
[----:B------:R-:W-:-:S11]  /*0bb0*/  FSETP.NEU.FTZ.AND P0, PT, |R3|, +INF , PT ;  /* 0x7f8000000300780b */ /* 0x000fd60003f1d200 */
[----:B------:R-:W-:Y:S05]  /*0bc0*/  @!P1 BRA !P2, `(.L_x_12) ;  /* 0x00000004002c9947 */ /* 0x000fea0005000000 */
[----:B------:R-:W-:-:S04]  /*0bd0*/  LOP3.LUT P2, RZ, R3, 0x7fffffff, RZ, 0xc0, !PT ;  /* 0x7fffffff03ff7812 */ /* 0x000fc8000784c0ff */
[----:B------:R-:W-:-:S13]  /*0be0*/  PLOP3.LUT P1, PT, P1, P2, PT, 0x2f, 0xf2 ;  /* 0x0000000000f2781c */ /* 0x000fda0000f24577 */
[----:B------:R-:W-:Y:S05]  /*0bf0*/  @P1 BRA `(.L_x_13) ;  /* 0x0000000400181947 */ /* 0x000fea0003800000 */
[----:B------:R-:W-:-:S04]  /*0c00*/  LOP3.LUT P1, RZ, R6, 0x7fffffff, RZ, 0xc0, !PT ;  /* 0x7fffffff06ff7812 */ /* 0x000fc8000782c0ff */
[----:B------:R-:W-:-:S13]  /*0c10*/  PLOP3.LUT P0, PT, P0, P1, PT, 0x2f, 0xf2 ;  /* 0x0000000000f2781c */ /* 0x000fda0000702577 */
[----:B------:R-:W-:Y:S05]  /*0c20*/  @P0 BRA `(.L_x_14) ;  /* 0x0000000400000947 */ /* 0x000fea0003800000 */
[----:B------:R-:W-:Y:S02]  /*0c30*/  ISETP.GE.AND P0, PT, R10, RZ, PT ;  /* 0x000000ff0a00720c */ /* 0x000fe40003f06270 */
[----:B------:R-:W-:-:S11]  /*0c40*/  ISETP.GE.AND P1, PT, R9, RZ, PT ;  /* 0x000000ff0900720c */ /* 0x000fd60003f26270 */
[----:B------:R-:W-:Y:S01]  /*0c50*/  @P0 MOV R8, RZ ;  /* 0x000000ff00080202 */ /* 0x000fe20000000f00 */
[----:B------:R-:W-:Y:S02]  /*0c60*/  @!P0 IMAD.MOV.U32 R8, RZ, RZ, -0x40 ;  /* 0xffffffc0ff088424 */ /* 0x000fe400078e00ff */
[----:B------:R-:W-:Y:S01]  /*0c70*/  @!P0 FFMA R3, R3, 1.84467440737095516160e+19, RZ ;  /* 0x5f80000003038823 */ /* 0x000fe200000000ff */
[----:B------:R-:W-:Y:S02]  /*0c80*/  @!P1 FFMA R6, R0, 1.84467440737095516160e+19, RZ ;  /* 0x5f80000000069823 */ /* 0x000fe400000000ff */
[----:B------:R-:W-:-:S07]  /*0c90*/  @!P1 IADD3 R8, PT, PT, R8, 0x40, RZ ;  /* 0x0000004008089810 */ /* 0x000fce0007ffe0ff */
.L_x_10:
[----:B------:R-:W-:Y:S01]  /*0ca0*/  LEA R9, R7, 0xc0800000, 0x17 ;  /* 0xc080000007097811 */ /* 0x000fe200078eb8ff */
[----:B------:R-:W-:Y:S04]  /*0cb0*/  BSSY.RECONVERGENT B2, `(.L_x_15) ;  /* 0x0000036000027945 */ /* 0x000fe80003800200 */
[----:B------:R-:W-:Y:S01]  /*0cc0*/  IMAD.IADD R9, R6, 0x1, -R9 ;  /* 0x0000000106097824 */ /* 0x000fe200078e0a09 */
[----:B------:R-:W-:-:S03]  /*0cd0*/  IADD3 R6, PT, PT, R12, -0x7f, RZ ;  /* 0xffffff810c067810 */ /* 0x000fc60007ffe0ff */
[----:B------:R-:W0:Y:S01]  /*0ce0*/  MUFU.RCP R10, R9 ;  /* 0x00000009000a7308 */ /* 0x000e220000001000 */
[----:B------:R-:W-:Y:S01]  /*0cf0*/  FADD.FTZ R11, -R9, -RZ ;  /* 0x800000ff090b7221 */ /* 0x000fe20000010100 */
[C---:B------:R-:W-:Y:S01]  /*0d00*/  IMAD R0, R6.reuse, -0x800000, R3 ;  /* 0xff80000006007824 */ /* 0x040fe200078e0203 */
[----:B------:R-:W-:-:S05]  /*0d10*/  IADD3 R7, PT, PT, R6, 0x7f, -R7 ;  /* 0x0000007f06077810 */ /* 0x000fca0007ffe807 */
[----:B------:R-:W-:Y:S02]  /*0d20*/  IMAD.IADD R7, R7, 0x1, R8 ;  /* 0x0000000107077824 */ /* 0x000fe400078e0208 */
[----:B0-----:R-:W-:-:S04]  /*0d30*/  FFMA R13, R10, R11, 1 ;  /* 0x3f8000000a0d7423 */ /* 0x001fc8000000000b */
[----:B------:R-:W-:-:S04]  /*0d40*/  FFMA R12, R10, R13, R10 ;  /* 0x0000000d0a0c7223 */ /* 0x000fc8000000000a */
[----:B------:R-:W-:-:S04]  /*0d50*/  FFMA R3, R0, R12, RZ ;  /* 0x0000000c00037223 */ /* 0x000fc800000000ff */
[----:B------:R-:W-:-:S04]  /*0d60*/  FFMA R10, R11, R3, R0 ;  /* 0x000000030b0a7223 */ /* 0x000fc80000000000 */
[----:B------:R-:W-:-:S04]  /*0d70*/  FFMA R13, R12, R10, R3 ;  /* 0x0000000a0c0d7223 */ /* 0x000fc80000000003 */
[----:B------:R-:W-:-:S04]  /*0d80*/  FFMA R10, R11, R13, R0 ;  /* 0x0000000d0b0a7223 */ /* 0x000fc80000000000 */
[----:B------:R-:W-:-:S05]  /*0d90*/  FFMA R0, R12, R10, R13 ;  /* 0x0000000a0c007223 */ /* 0x000fca000000000d */
[----:B------:R-:W-:-:S04]  /*0da0*/  SHF.R.U32.HI R3, RZ, 0x17, R0 ;  /* 0x00000017ff037819 */ /* 0x000fc80000011600 */
[----:B------:R-:W-:-:S04]  /*0db0*/  LOP3.LUT R3, R3, 0xff, RZ, 0xc0, !PT ;  /* 0x000000ff03037812 */ /* 0x000fc800078ec0ff */
[----:B------:R-:W-:-:S05]  /*0dc0*/  IADD3 R9, PT, PT, R3, R7, RZ ;  /* 0x0000000703097210 */ /* 0x000fca0007ffe0ff */
[----:B------:R-:W-:-:S05]  /*0dd0*/  VIADD R3, R9, 0xffffffff ;  /* 0xffffffff09037836 */ /* 0x000fca0000000000 */
[----:B------:R-:W-:-:S13]  /*0de0*/  ISETP.GE.U32.AND P0, PT, R3, 0xfe, PT ;  /* 0x000000fe0300780c */ /* 0x000fda0003f06070 */
[----:B------:R-:W-:Y:S05]  /*0df0*/  @!P0 BRA `(.L_x_16) ;  /* 0x0000000000808947 */ /* 0x000fea0003800000 */
[----:B------:R-:W-:-:S13]  /*0e00*/  ISETP.GT.AND P0, PT, R9, 0xfe, PT ;  /* 0x000000fe0900780c */ /* 0x000fda0003f04270 */
[----:B------:R-:W-:Y:S05]  /*0e10*/  @P0 BRA `(.L_x_17) ;  /* 0x00000000006c0947 */ /* 0x000fea0003800000 */
[----:B------:R-:W-:-:S13]  /*0e20*/  ISETP.GE.AND P0, PT, R9, 0x1, PT ;  /* 0x000000010900780c */ /* 0x000fda0003f06270 */
[----:B------:R-:W-:Y:S05]  /*0e30*/  @P0 BRA `(.L_x_18) ;  /* 0x0000000000740947 */ /* 0x000fea0003800000 */
[----:B------:R-:W-:Y:S02]  /*0e40*/  ISETP.GE.AND P0, PT, R9, -0x18, PT ;  /* 0xffffffe80900780c */ /* 0x000fe40003f06270 */
[----:B------:R-:W-:-:S11]  /*0e50*/  LOP3.LUT R0, R0, 0x80000000, RZ, 0xc0, !PT ;  /* 0x8000000000007812 */ /* 0x000fd600078ec0ff */
[----:B------:R-:W-:Y:S05]  /*0e60*/  @!P0 BRA `(.L_x_18) ;  /* 0x0000000000688947 */ /* 0x000fea0003800000 */
[CCC-:B------:R-:W-:Y:S01]  /*0e70*/  FFMA.RZ R3, R12.reuse, R10.reuse, R13.reuse ;  /* 0x0000000a0c037223 */ /* 0x1c0fe2000000c00d */
[C---:B------:R-:W-:Y:S01]  /*0e80*/  IADD3 R8, PT, PT, R9.reuse, 0x20, RZ ;  /* 0x0000002009087810 */ /* 0x040fe20007ffe0ff */
[CCC-:B------:R-:W-:Y:S01]  /*0e90*/  FFMA.RM R6, R12.reuse, R10.reuse, R13.reuse ;  /* 0x0000000a0c067223 */ /* 0x1c0fe2000000400d */
[----:B------:R-:W-:Y:S02]  /*0ea0*/  ISETP.NE.AND P2, PT, R9, RZ, PT ;  /* 0x000000ff0900720c */ /* 0x000fe40003f45270 */
[----:B------:R-:W-:Y:S01]  /*0eb0*/  LOP3.LUT R7, R3, 0x7fffff, RZ, 0xc0, !PT ;  /* 0x007fffff03077812 */ /* 0x000fe200078ec0ff */
[----:B------:R-:W-:Y:S01]  /*0ec0*/  FFMA.RP R3, R12, R10, R13 ;  /* 0x0000000a0c037223 */ /* 0x000fe2000000800d */
[----:B------:R-:W-:Y:S01]  /*0ed0*/  ISETP.NE.AND P1, PT, R9, RZ, PT ;  /* 0x000000ff0900720c */ /* 0x000fe20003f25270 */
[----:B------:R-:W-:Y:S01]  /*0ee0*/  IMAD.MOV R9, RZ, RZ, -R9 ;  /* 0x000000ffff097224 */ /* 0x000fe200078e0a09 */
[----:B------:R-:W-:Y:S02]  /*0ef0*/  LOP3.LUT R7, R7, 0x800000, RZ, 0xfc, !PT ;  /* 0x0080000007077812 */ /* 0x000fe400078efcff */
[----:B------:R-:W-:-:S02]  /*0f00*/  FSETP.NEU.FTZ.AND P0, PT, R3, R6, PT ;  /* 0x000000060300720b */ /* 0x000fc40003f1d000 */
[----:B------:R-:W-:Y:S02]  /*0f10*/  SHF.L.U32 R8, R7, R8, RZ ;  /* 0x0000000807087219 */ /* 0x000fe400000006ff */
[----:B------:R-:W-:Y:S02]  /*0f20*/  SEL R6, R9, RZ, P2 ;  /* 0x000000ff09067207 */ /* 0x000fe40001000000 */
[----:B------:R-:W-:Y:S02]  /*0f30*/  ISETP.NE.AND P1, PT, R8, RZ, P1 ;  /* 0x000000ff0800720c */ /* 0x000fe40000f25270 */
[----:B------:R-:W-:Y:S02]  /*0f40*/  SHF.R.U32.HI R6, RZ, R6, R7 ;  /* 0x00000006ff067219 */ /* 0x000fe40000011607 */
[----:B------:R-:W-:Y:S02]  /*0f50*/  PLOP3.LUT P0, PT, P0, P1, PT, 0xf8, 0x8f ;  /* 0x00000000008f781c */ /* 0x000fe40000703f70 */
[----:B------:R-:W-:-:S02]  /*0f60*/  SHF.R.U32.HI R8, RZ, 0x1, R6 ;  /* 0x00000001ff087819 */ /* 0x000fc40000011606 */
[----:B------:R-:W-:-:S04]  /*0f70*/  SEL R3, RZ, 0x1, !P0 ;  /* 0x00000001ff037807 */ /* 0x000fc80004000000 */
[----:B------:R-:W-:-:S04]  /*0f80*/  LOP3.LUT R3, R3, 0x1, R8, 0xf8, !PT ;  /* 0x0000000103037812 */ /* 0x000fc800078ef808 */
[----:B------:R-:W-:-:S04]  /*0f90*/  LOP3.LUT R3, R3, R6, RZ, 0xc0, !PT ;  /* 0x0000000603037212 */ /* 0x000fc800078ec0ff */
[----:B------:R-:W-:-:S04]  /*0fa0*/  IADD3 R3, PT, PT, R8, R3, RZ ;  /* 0x0000000308037210 */ /* 0x000fc80007ffe0ff */
[----:B------:R-:W-:Y:S01]  /*0fb0*/  LOP3.LUT R0, R3, R0, RZ, 0xfc, !PT ;  /* 0x0000000003007212 */ /* 0x000fe200078efcff */
[----:B------:R-:W-:Y:S06]  /*0fc0*/  BRA `(.L_x_18) ;  /* 0x0000000000107947 */ /* 0x000fec0003800000 */
.L_x_17:
[----:B------:R-:W-:-:S04]  /*0fd0*/  LOP3.LUT R0, R0, 0x80000000, RZ, 0xc0, !PT ;  /* 0x8000000000007812 */ /* 0x000fc800078ec0ff */
[----:B------:R-:W-:Y:S01]  /*0fe0*/  LOP3.LUT R0, R0, 0x7f800000, RZ, 0xfc, !PT ;  /* 0x7f80000000007812 */ /* 0x000fe200078efcff */
[----:B------:R-:W-:Y:S06]  /*0ff0*/  BRA `(.L_x_18) ;  /* 0x0000000000047947 */ /* 0x000fec0003800000 */
.L_x_16:
[----:B------:R-:W-:-:S07]  /*1000*/  IMAD R0, R7, 0x800000, R0 ;  /* 0x0080000007007824 */ /* 0x000fce00078e0200 */
.L_x_18:
[----:B------:R-:W-:Y:S05]  /*1010*/  BSYNC.RECONVERGENT B2 ;  /* 0x0000000000027941 */ /* 0x000fea0003800200 */
.L_x_15:
[----:B------:R-:W-:Y:S05]  /*1020*/  BRA `(.L_x_19) ;  /* 0x0000000000207947 */ /* 0x000fea0003800000 */
.L_x_14:
[----:B------:R-:W-:-:S04]  /*1030*/  LOP3.LUT R0, R6, 0x80000000, R3, 0x48, !PT ;  /* 0x8000000006007812 */ /* 0x000fc800078e4803 */
[----:B------:R-:W-:Y:S01]  /*1040*/  LOP3.LUT R0, R0, 0x7f800000, RZ, 0xfc, !PT ;  /* 0x7f80000000007812 */ /* 0x000fe200078efcff */
[----:B------:R-:W-:Y:S06]  /*1050*/  BRA `(.L_x_19) ;  /* 0x0000000000147947 */ /* 0x000fec0003800000 */
.L_x_13:
[----:B------:R-:W-:Y:S01]  /*1060*/  LOP3.LUT R0, R6, 0x80000000, R3, 0x48, !PT ;  /* 0x8000000006007812 */ /* 0x000fe200078e4803 */
[----:B------:R-:W-:Y:S06]  /*1070*/  BRA `(.L_x_19) ;  /* 0x00000000000c7947 */ /* 0x000fec0003800000 */
.L_x_12:
[----:B------:R-:W0:Y:S01]  /*1080*/  MUFU.RSQ R0, -QNAN ;  /* 0xffc0000000007908 */ /* 0x000e220000001400 */
[----:B------:R-:W-:Y:S05]  /*1090*/  BRA `(.L_x_19) ;  /* 0x0000000000047947 */ /* 0x000fea0003800000 */
.L_x_11:
[----:B------:R-:W-:-:S07]  /*10a0*/  FADD.FTZ R0, R3, R0 ;  /* 0x0000000003007221 */ /* 0x000fce0000010000 */
.L_x_19:
[----:B------:R-:W-:Y:S05]  /*10b0*/  BSYNC.RECONVERGENT B1 ;  /* 0x0000000000017941 */ /* 0x000fea0003800200 */
.L_x_9:
[----:B------:R-:W-:-:S04]  /*10c0*/  HFMA2 R3, -RZ, RZ, 0, 0 ;  /* 0x00000000ff037431 */ /* 0x000fc800000001ff */
[----:B0-----:R-:W-:Y:S05]  /*10d0*/  RET.REL.NODEC R2 `(_Z11avg_poolingPKfPfiiii) ;  /* 0xffffffec02c87950 */ /* 0x001fea0003c3ffff */
.L_x_20:
[----:B------:R-:W-:-:S00]  /*10e0*/  BRA `(.L_x_20) ;  /* 0xfffffffc00fc7947 */ /* 0x000fc0000383ffff */
[----:B------:R-:W-:-:S00]  /*10f0*/  NOP ;  /* 0x0000000000007918 */ /* 0x000fc00000000000 */
        /* <DEDUP_REMOVED lines=8> */
.L_x_29:


//--------------------- .text._Z6conv2dPfS_S_iiii --------------------------
	.section	.text._Z6conv2dPfS_S_iiii,"ax",@progbits
	.align	128
        .global         _Z6conv2dPfS_S_iiii
        .type           _Z6conv2dPfS_S_iiii,@function
        .size           _Z6conv2dPfS_S_iiii,(.L_x_31 - _Z6conv2dPfS_S_iiii)
        .other          _Z6conv2dPfS_S_iiii,@"STO_CUDA_ENTRY STV_DEFAULT"
_Z6conv2dPfS_S_iiii:
.text._Z6conv2dPfS_S_iiii:
[----:B------:R-:W-:Y:S01]  /*0000*/  LDC R1, c[0x0][0x37c] ;  /* 0x0000df00ff017b82 */ /* 0x000fe20000000800 */
[----:B------:R-:W0:Y:S07]  /*0010*/  S2R R3, SR_TID.Y ;  /* 0x0000000000037919 */ /* 0x000e2e0000002200 */
[----:B------:R-:W0:Y:S01]  /*0020*/  LDC R0, c[0x0][0x364] ;  /* 0x0000d900ff007b82 */ /* 0x000e220000000800 */
[----:B------:R-:W1:Y:S01]  /*0030*/  LDCU UR6, c[0x0][0x3a0] ;  /* 0x00007400ff0677ac */ /* 0x000e620008000800 */
[----:B------:R-:W2:Y:S06]  /*0040*/  S2R R2, SR_TID.X ;  /* 0x0000000000027919 */ /* 0x000eac0000002100 */
[----:B------:R-:W0:Y:S08]  /*0050*/  S2UR UR4, SR_CTAID.Y ;  /* 0x00000000000479c3 */ /* 0x000e300000002600 */
[----:B------:R-:W2:Y:S08]  /*0060*/  S2UR UR5, SR_CTAID.X ;  /* 0x00000000000579c3 */ /* 0x000eb00000002500 */
[----:B------:R-:W2:Y:S01]  /*0070*/  LDC R7, c[0x0][0x360] ;  /* 0x0000d800ff077b82 */ /* 0x000ea20000000800 */
[----:B0-----:R-:W-:-:S02]  /*0080*/  IMAD R0, R0, UR4, R3 ;  /* 0x0000000400007c24 */ /* 0x001fc4000f8e0203 */
[----:B--2---:R-:W-:-:S05]  /*0090*/  IMAD R7, R7, UR5, R2 ;  /* 0x0000000507077c24 */ /* 0x004fca000f8e0202 */
[----:B------:R-:W-:-:S04]  /*00a0*/  VIMNMX R2, PT, PT, R0, R7, !PT ;  /* 0x0000000700027248 */ /* 0x000fc80007fe0100 */
[----:B-1----:R-:W-:-:S13]  /*00b0*/  ISETP.GE.AND P0, PT, R2, UR6, PT ;  /* 0x0000000602007c0c */ /* 0x002fda000bf06270 */
[----:B------:R-:W-:Y:S05]  /*00c0*/  @P0 EXIT ;  /* 0x000000000000094d */ /* 0x000fea0003800000 */
[----:B------:R-:W0:Y:S01]  /*00d0*/  LDC R8, c[0x0][0x39c] ;  /* 0x0000e700ff087b82 */ /* 0x000e220000000800 */
[----:B------:R-:W1:Y:S01]  /*00e0*/  LDCU.64 UR8, c[0x0][0x358] ;  /* 0x00006b00ff0877ac */ /* 0x000e620008000a00 */
[----:B------:R-:W-:-:S06]  /*00f0*/  HFMA2 R14, -RZ, RZ, 0, 0 ;  /* 0x00000000ff0e7431 */ /* 0x000fcc00000001ff */
[----:B------:R-:W2:Y:S01]  /*0100*/  S2UR UR6, SR_CTAID.Z ;  /* 0x00000000000679c3 */ /* 0x000ea20000002700 */
[----:B0-----:R-:W-:-:S13]  /*0110*/  ISETP.GE.AND P0, PT, R8, 0x1, PT ;  /* 0x000000010800780c */ /* 0x001fda0003f06270 */
[----:B-12---:R-:W-:Y:S05]  /*0120*/  @!P0 BRA `(.L_x_21) ;  /* 0x00000008007c8947 */ /* 0x006fea0003800000 */
[C---:B------:R-:W-:Y:S01]  /*0130*/  LOP3.LUT R6, R8.reuse, 0x7ffffff0, RZ, 0xc0, !PT ;  /* 0x7ffffff008067812 */ /* 0x040fe200078ec0ff */
[----:B------:R-:W-:Y:S01]  /*0140*/  UMOV UR4, URZ ;  /* 0x000000ff00047c82 */ /* 0x000fe20008000000 */
[C---:B------:R-:W-:Y:S02]  /*0150*/  LOP3.LUT R20, R8.reuse, 0xf, RZ, 0xc0, !PT ;  /* 0x0000000f08147812 */ /* 0x040fe400078ec0ff */
[C---:B------:R-:W-:Y:S02]  /*0160*/  LOP3.LUT R21, R8.reuse, 0x7, RZ, 0xc0, !PT ;  /* 0x0000000708157812 */ /* 0x040fe400078ec0ff */
[----:B------:R-:W-:Y:S02]  /*0170*/  LOP3.LUT R8, R8, 0x3, RZ, 0xc0, !PT ;  /* 0x0000000308087812 */ /* 0x000fe400078ec0ff */
[----:B------:R-:W-:Y:S02]  /*0180*/  MOV R14, RZ ;  /* 0x000000ff000e7202 */ /* 0x000fe40000000f00 */
[----:B------:R-:W-:-:S07]  /*0190*/  IADD3 R9, PT, PT, -R6, RZ, RZ ;  /* 0x000000ff06097210 */ /* 0x000fce0007ffe1ff */
.L_x_27:
[----:B------:R-:W0:Y:S01]  /*01a0*/  LDCU.64 UR10, c[0x0][0x398] ;  /* 0x00007300ff0a77ac */ /* 0x000e220008000a00 */
[----:B------:R-:W-:Y:S02]  /*01b0*/  IADD3 R10, PT, PT, R0, UR4, RZ ;  /* 0x00000004000a7c10 */ /* 0x000fe4000fffe0ff */
[----:B------:R-:W-:Y:S01]  /*01c0*/  MOV R11, RZ ;  /* 0x000000ff000b7202 */ /* 0x000fe20000000f00 */
[----:B0-----:R-:W-:Y:S02]  /*01d0*/  UISETP.GE.U32.AND UP0, UPT, UR11, 0x10, UPT ;  /* 0x000000100b00788c */ /* 0x001fe4000bf06070 */
[----:B------:R-:W-:Y:S01]  /*01e0*/  IMAD R10, R10, UR10, R7 ;  /* 0x0000000a0a0a7c24 */ /* 0x000fe2000f8e0207 */
[----:B------:R-:W-:Y:S02]  /*01f0*/  UIMAD UR5, UR6, UR11, UR4 ;  /* 0x0000000b060572a4 */ /* 0x000fe4000f8e0204 */
[----:B------:R-:W-:Y:S02]  /*0200*/  UIADD3 UR4, UPT, UPT, UR4, 0x1, URZ ;  /* 0x0000000104047890 */ /* 0x000fe4000fffe0ff */
[----:B------:R-:W-:-:S02]  /*0210*/  UIMAD UR5, UR5, UR11, URZ ;  /* 0x0000000b050572a4 */ /* 0x000fc4000f8e02ff */
[----:B------:R-:W-:Y:S01]  /*0220*/  UISETP.NE.AND UP1, UPT, UR4, UR11, UPT ;  /* 0x0000000b0400728c */ /* 0x000fe2000bf25270 */
[----:B------:R-:W-:Y:S10]  /*0230*/  BRA.U !UP0, `(.L_x_22) ;  /* 0x0000000108f47547 */ /* 0x000ff4000b800000 */
[----:B------:R-:W-:Y:S02]  /*0240*/  MOV R11, UR5 ;  /* 0x00000005000b7c02 */ /* 0x000fe40008000f00 */
[----:B------:R-:W-:Y:S02]  /*0250*/  MOV R13, R10 ;  /* 0x0000000a000d7202 */ /* 0x000fe40000000f00 */
[----:B------:R-:W-:-:S07]  /*0260*/  MOV R12, R9 ;  /* 0x00000009000c7202 */ /* 0x000fce0000000f00 */
.L_x_23:
[----:B------:R-:W0:Y:S08]  /*0270*/  LDC.64 R4, c[0x0][0x380] ;  /* 0x0000e000ff047b82 */ /* 0x000e300000000a00 */
[----:B------:R-:W1:Y:S01]  /*0280*/  LDC.64 R2, c[0x0][0x388] ;  /* 0x0000e200ff027b82 */ /* 0x000e620000000a00 */
[----:B0-----:R-:W-:-:S05]  /*0290*/  IMAD.WIDE R4, R13, 0x4, R4 ;  /* 0x000000040d047825 */ /* 0x001fca00078e0204 */
[----:B------:R-:W2:Y:S01]  /*02a0*/  LDG.E R15, desc[UR8][R4.64] ;  /* 0x00000008040f7981 */ /* 0x000ea2000c1e1900 */
[----:B-1----:R-:W-:-:S03]  /*02b0*/  IMAD.WIDE R2, R11, 0x4, R2 ;  /* 0x000000040b027825 */ /* 0x002fc600078e0202 */
[----:B------:R-:W3:Y:S04]  /*02c0*/  LDG.E R26, desc[UR8][R4.64+0x4] ;  /* 0x00000408041a7981 */ /* 0x000ee8000c1e1900 */
[----:B------:R-:W2:Y:S04]  /*02d0*/  LDG.E R24, desc[UR8][R2.64] ;  /* 0x0000000802187981 */ /* 0x000ea8000c1e1900 */
[----:B------:R-:W3:Y:S04]  /*02e0*/  LDG.E R25, desc[UR8][R2.64+0x4] ;  /* 0x0000040802197981 */ /* 0x000ee8000c1e1900 */
[----:B------:R-:W4:Y:S04]  /*02f0*/  LDG.E R23, desc[UR8][R4.64+0x8] ;  /* 0x0000080804177981 */ /* 0x000f28000c1e1900 */
[----:B------:R-:W4:Y:S04]  /*0300*/  LDG.E R22, desc[UR8][R2.64+0x8] ;  /* 0x0000080802167981 */ /* 0x000f28000c1e1900 */
[----:B------:R-:W5:Y:S04]  /*0310*/  LDG.E R18, desc[UR8][R4.64+0xc] ;  /* 0x00000c0804127981 */ /* 0x000f68000c1e1900 */
[----:B------:R-:W5:Y:S04]  /*0320*/  LDG.E R19, desc[UR8][R2.64+0xc] ;  /* 0x00000c0802137981 */ /* 0x000f68000c1e1900 */
[----:B------:R-:W5:Y:S04]  /*0330*/  LDG.E R16, desc[UR8][R4.64+0x10] ;  /* 0x0000100804107981 */ /* 0x000f68000c1e1900 */
[----:B------:R-:W5:Y:S01]  /*0340*/  LDG.E R17, desc[UR8][R2.64+0x10] ;  /* 0x0000100802117981 */ /* 0x000f62000c1e1900 */
[----:B--2---:R-:W-:-:S03]  /*0350*/  FFMA R15, R15, R24, R14 ;  /* 0x000000180f0f7223 */ /* 0x004fc6000000000e */
[----:B------:R-:W2:Y:S01]  /*0360*/  LDG.E R14, desc[UR8][R4.64+0x14] ;  /* 0x00001408040e7981 */ /* 0x000ea2000c1e1900 */
[----:B---3--:R-:W-:-:S03]  /*0370*/  FFMA R26, R26, R25, R15 ;  /* 0x000000191a1a7223 */ /* 0x008fc6000000000f */
[----:B------:R-:W2:Y:S04]  /*0380*/  LDG.E R15, desc[UR8][R2.64+0x14] ;  /* 0x00001408020f7981 */ /* 0x000ea8000c1e1900 */
[----:B------:R-:W3:Y:S01]  /*0390*/  LDG.E R24, desc[UR8][R4.64+0x20] ;  /* 0x0000200804187981 */ /* 0x000ee2000c1e1900 */
[----:B----4-:R-:W-:-:S03]  /*03a0*/  FFMA R25, R23, R22, R26 ;  /* 0x0000001617197223 */ /* 0x010fc6000000001a */
[----:B------:R-:W4:Y:S04]  /*03b0*/  LDG.E R22, desc[UR8][R4.64+0x18] ;  /* 0x0000180804167981 */ /* 0x000f28000c1e1900 */
[----:B------:R-:W4:Y:S01]  /*03c0*/  LDG.E R23, desc[UR8][R2.64+0x18] ;  /* 0x0000180802177981 */ /* 0x000f22000c1e1900 */
[----:B-----5:R-:W-:-:S03]  /*03d0*/  FFMA R25, R18, R19, R25 ;  /* 0x0000001312197223 */ /* 0x020fc60000000019 */
[----:B------:R-:W5:Y:S04]  /*03e0*/  LDG.E R18, desc[UR8][R4.64+0x1c] ;  /* 0x00001c0804127981 */ /* 0x000f68000c1e1900 */
[----:B------:R-:W5:Y:S01]  /*03f0*/  LDG.E R19, desc[UR8][R2.64+0x1c] ;  /* 0x00001c0802137981 */ /* 0x000f62000c1e1900 */
[----:B------:R-:W-:-:S03]  /*0400*/  FFMA R27, R16, R17, R25 ;  /* 0x00000011101b7223 */ /* 0x000fc60000000019 */
[----:B------:R-:W3:Y:S04]  /*0410*/  LDG.E R25, desc[UR8][R2.64+0x20] ;  /* 0x0000200802197981 */ /* 0x000ee8000c1e1900 */
[----:B------:R-:W3:Y:S04]  /*0420*/  LDG.E R16, desc[UR8][R4.64+0x24] ;  /* 0x0000240804107981 */ /* 0x000ee8000c1e1900 */
[----:B------:R-:W3:Y:S04]  /*0430*/  LDG.E R17, desc[UR8][R2.64+0x24] ;  /* 0x0000240802117981 */ /* 0x000ee8000c1e1900 */
[----:B------:R-:W3:Y:S01]  /*0440*/  LDG.E R26, desc[UR8][R4.64+0x3c] ;  /* 0x00003c08041a7981 */ /* 0x000ee2000c1e1900 */
[----:B--2---:R-:W-:-:S03]  /*0450*/  FFMA R15, R14, R15, R27 ;  /* 0x0000000f0e0f7223 */ /* 0x004fc6000000001b */
[----:B------:R-:W2:Y:S04]  /*0460*/  LDG.E R14, desc[UR8][R2.64+0x28] ;  /* 0x00002808020e7981 */ /* 0x000ea8000c1e1900 */
[----:B------:R-:W2:Y:S01]  /*0470*/  LDG.E R27, desc[UR8][R2.64+0x3c] ;  /* 0x00003c08021b7981 */ /* 0x000ea2000c1e1900 */
[----:B----4-:R-:W-:-:S03]  /*0480*/  FFMA R23, R22, R23, R15 ;  /* 0x0000001716177223 */ /* 0x010fc6000000000f */
[----:B------:R-:W2:Y:S04]  /*0490*/  LDG.E R15, desc[UR8][R4.64+0x28] ;  /* 0x00002808040f7981 */ /* 0x000ea8000c1e1900 */
[----:B------:R-:W4:Y:S01]  /*04a0*/  LDG.E R22, desc[UR8][R4.64+0x30] ;  /* 0x0000300804167981 */ /* 0x000f22000c1e1900 */
[----:B-----5:R-:W-:-:S03]  /*04b0*/  FFMA R23, R18, R19, R23 ;  /* 0x0000001312177223 */ /* 0x020fc60000000017 */
[----:B------:R-:W5:Y:S01]  /*04c0*/  LDG.E R18, desc[UR8][R4.64+0x2c] ;  /* 0x00002c0804127981 */ /* 0x000f62000c1e1900 */
[----:B---3--:R-:W-:-:S03]  /*04d0*/  FFMA R25, R24, R25, R23 ;  /* 0x0000001918197223 */ /* 0x008fc60000000017 */
[----:B------:R-:W5:Y:S04]  /*04e0*/  LDG.E R19, desc[UR8][R2.64+0x2c] ;  /* 0x00002c0802137981 */ /* 0x000f68000c1e1900 */
[----:B------:R-:W4:Y:S01]  /*04f0*/  LDG.E R23, desc[UR8][R2.64+0x30] ;  /* 0x0000300802177981 */ /* 0x000f22000c1e1900 */
[----:B------:R-:W-:-:S03]  /*0500*/  FFMA R28, R16, R17, R25 ;  /* 0x00000011101c7223 */ /* 0x000fc60000000019 */
[----:B------:R-:W3:Y:S04]  /*0510*/  LDG.E R24, desc[UR8][R4.64+0x34] ;  /* 0x0000340804187981 */ /* 0x000ee8000c1e1900 */
[----:B------:R-:W3:Y:S04]  /*0520*/  LDG.E R25, desc[UR8][R2.64+0x34] ;  /* 0x0000340802197981 */ /* 0x000ee8000c1e1900 */
[----:B------:R-:W3:Y:S04]  /*0530*/  LDG.E R16, desc[UR8][R4.64+0x38] ;  /* 0x0000380804107981 */ /* 0x000ee8000c1e1900 */
[----:B------:R-:W3:Y:S01]  /*0540*/  LDG.E R17, desc[UR8][R2.64+0x38] ;  /* 0x0000380802117981 */ /* 0x000ee2000c1e1900 */
[----:B------:R-:W-:-:S04]  /*0550*/  IADD3 R12, PT, PT, R12, 0x10, RZ ;  /* 0x000000100c0c7810 */ /* 0x000fc80007ffe0ff */
[----:B------:R-:W-:Y:S02]  /*0560*/  ISETP.NE.AND P0, PT, R12, RZ, PT ;  /* 0x000000ff0c00720c */ /* 0x000fe40003f05270 */
[----:B------:R-:W-:Y:S02]  /*0570*/  IADD3 R13, PT, PT, R13, 0x10, RZ ;  /* 0x000000100d0d7810 */ /* 0x000fe40007ffe0ff */
[----:B------:R-:W-:Y:S01]  /*0580*/  IADD3 R11, PT, PT, R11, 0x10, RZ ;  /* 0x000000100b0b7810 */ /* 0x000fe20007ffe0ff */
[----:B--2---:R-:W-:-:S04]  /*0590*/  FFMA R15, R15, R14, R28 ;  /* 0x0000000e0f0f7223 */ /* 0x004fc8000000001c */
[----:B-----5:R-:W-:-:S04]  /*05a0*/  FFMA R15, R18, R19, R15 ;  /* 0x00000013120f7223 */ /* 0x020fc8000000000f */
[----:B----4-:R-:W-:-:S04]  /*05b0*/  FFMA R15, R22, R23, R15 ;  /* 0x00000017160f7223 */ /* 0x010fc8000000000f */
[----:B---3--:R-:W-:-:S04]  /*05c0*/  FFMA R15, R24, R25, R15 ;  /* 0x00000019180f7223 */ /* 0x008fc8000000000f */
[----:B------:R-:W-:-:S04]  /*05d0*/  FFMA R15, R16, R17, R15 ;  /* 0x00000011100f7223 */ /* 0x000fc8000000000f */
[----:B------:R-:W-:Y:S01]  /*05e0*/  FFMA R14, R26, R27, R15 ;  /* 0x0000001b1a0e7223 */ /* 0x000fe2000000000f */
[----:B------:R-:W-:Y:S06]  /*05f0*/  @P0 BRA `(.L_x_23) ;  /* 0xfffffffc001c0947 */ /* 0x000fec000383ffff */
[----:B------:R-:W-:-:S07]  /*0600*/  MOV R11, R6 ;  /* 0x00000006000b7202 */ /* 0x000fce0000000f00 */
.L_x_22:
[----:B------:R-:W-:-:S13]  /*0610*/  ISETP.NE.AND P0, PT, R20, RZ, PT ;  /* 0x000000ff1400720c */ /* 0x000fda0003f05270 */
[----:B------:R-:W-:Y:S05]  /*0620*/  @!P0 BRA `(.L_x_24) ;  /* 0x0000000400388947 */ /* 0x000fea0003800000 */
[----:B------:R-:W-:Y:S02]  /*0630*/  IADD3 R2, PT, PT, R20, -0x1, RZ ;  /* 0xffffffff14027810 */ /* 0x000fe40007ffe0ff */
[----:B------:R-:W-:Y:S02]  /*0640*/  ISETP.NE.AND P1, PT, R21, RZ, PT ;  /* 0x000000ff1500720c */ /* 0x000fe40003f25270 */
[----:B------:R-:W-:-:S13]  /*0650*/  ISETP.GE.U32.AND P0, PT, R2, 0x7, PT ;  /* 0x000000070200780c */ /* 0x000fda0003f06070 */
[----:B------:R-:W-:Y:S05]  /*0660*/  @!P0 BRA `(.L_x_25) ;  /* 0x00000000007c8947 */ /* 0x000fea0003800000 */
[----:B------:R-:W0:Y:S01]  /*0670*/  LDC.64 R2, c[0x0][0x380] ;  /* 0x0000e000ff027b82 */ /* 0x000e220000000a00 */
[----:B------:R-:W-:Y:S02]  /*0680*/  IADD3 R13, PT, PT, R10, R11, RZ ;  /* 0x0000000b0a0d7210 */ /* 0x000fe40007ffe0ff */
[----:B------:R-:W-:-:S05]  /*0690*/  IADD3 R15, PT, PT, R11, UR5, RZ ;  /* 0x000000050b0f7c10 */ /* 0x000fca000fffe0ff */
        /* <DEDUP_REMOVED lines=16> */
[----:B--2---:R-:W-:-:S03]  /*07a0*/  FFMA R29, R23, R24, R14 ;  /* 0x00000018171d7223 */ /* 0x004fc6000000000e */
[----:B------:R-:W2:Y:S04]  /*07b0*/  LDG.E R23, desc[UR8][R2.64+0x14] ;  /* 0x0000140802177981 */ /* 0x000ea8000c1e1900 */
[----:B------:R-:W2:Y:S04]  /*07c0*/  LDG.E R24, desc[UR8][R4.64+0x14] ;  /* 0x0000140804187981 */ /* 0x000ea8000c1e1900 */
[----:B------:R-:W2:Y:S01]  /*07d0*/  LDG.E R14, desc[UR8][R2.64+0x18] ;  /* 0x00001808020e7981 */ /* 0x000ea2000c1e1900 */
[----:B---3--:R-:W-:-:S04]  /*07e0*/  FFMA R12, R12, R13, R29 ;  /* 0x0000000d0c0c7223 */ /* 0x008fc8000000001d */
[----:B----4-:R-:W-:-:S04]  /*07f0*/  FFMA R12, R15, R16, R12 ;  /* 0x000000100f0c7223 */ /* 0x010fc8000000000c */
[----:B-----5:R-:W-:-:S04]  /*0800*/  FFMA R12, R17, R18, R12 ;  /* 0x00000012110c7223 */ /* 0x020fc8000000000c */
[----:B------:R-:W-:Y:S01]  /*0810*/  FFMA R12, R19, R22, R12 ;  /* 0x00000016130c7223 */ /* 0x000fe2000000000c */
[----:B------:R-:W-:-:S03]  /*0820*/  IADD3 R11, PT, PT, R11, 0x8, RZ ;  /* 0x000000080b0b7810 */ /* 0x000fc60007ffe0ff */
[----:B--2---:R-:W-:-:S04]  /*0830*/  FFMA R23, R23, R24, R12 ;  /* 0x0000001817177223 */ /* 0x004fc8000000000c */
[----:B------:R-:W-:-:S04]  /*0840*/  FFMA R14, R14, R27, R23 ;  /* 0x0000001b0e0e7223 */ /* 0x000fc80000000017 */
[----:B------:R-:W-:-:S07]  /*0850*/  FFMA R14, R25, R26, R14 ;  /* 0x0000001a190e7223 */ /* 0x000fce000000000e */
.L_x_25:
        /* <DEDUP_REMOVED lines=14> */
[----:B------:R-:W4:Y:S04]  /*0940*/  LDG.E R15, desc[UR8][R4.64+0x4] ;  /* 0x00000408040f7981 */ /* 0x000f28000c1e1900 */
[----:B------:R-:W4:Y:S04]  /*0950*/  LDG.E R16, desc[UR8][R2.64+0x4] ;  /* 0x0000040802107981 */ /* 0x000f28000c1e1900 */
[----:B------:R-:W3:Y:S04]  /*0960*/  LDG.E R18, desc[UR8][R2.64+0x8] ;  /* 0x0000080802127981 */ /* 0x000ee8000c1e1900 */
[----:B------:R-:W5:Y:S04]  /*0970*/  LDG.E R19, desc[UR8][R4.64+0xc] ;  /* 0x00000c0804137981 */ /* 0x000f68000c1e1900 */
[----:B------:R-:W5:Y:S01]  /*0980*/  LDG.E R22, desc[UR8][R2.64+0xc] ;  /* 0x00000c0802167981 */ /* 0x000f62000c1e1900 */
[----:B------:R-:W-:Y:S01]  /*0990*/  IADD3 R11, PT, PT, R11, 0x4, RZ ;  /* 0x000000040b0b7810 */ /* 0x000fe20007ffe0ff */
[----:B--2---:R-:W-:-:S04]  /*09a0*/  FFMA R12, R13, R12, R14 ;  /* 0x0000000c0d0c7223 */ /* 0x004fc8000000000e */
[----:B----4-:R-:W-:-:S04]  /*09b0*/  FFMA R12, R15, R16, R12 ;  /* 0x000000100f0c7223 */ /* 0x010fc8000000000c */
[----:B---3--:R-:W-:-:S04]  /*09c0*/  FFMA R12, R17, R18, R12 ;  /* 0x00000012110c7223 */ /* 0x008fc8000000000c */
[----:B-----5:R-:W-:-:S07]  /*09d0*/  FFMA R14, R19, R22, R12 ;  /* 0x00000016130e7223 */ /* 0x020fce000000000c */
.L_x_26:
[----:B------:R-:W-:Y:S05]  /*09e0*/  @!P1 BRA `(.L_x_24) ;  /* 0x0000000000489947 */ /* 0x000fea0003800000 */
[----:B------:R-:W0:Y:S01]  /*09f0*/  LDC.64 R4, c[0x0][0x380] ;  /* 0x0000e000ff047b82 */ /* 0x000e220000000a00 */
[----:B------:R-:W-:Y:S02]  /*0a00*/  IADD3 R13, PT, PT, R10, R11, RZ ;  /* 0x0000000b0a0d7210 */ /* 0x000fe40007ffe0ff */
[----:B------:R-:W-:-:S05]  /*0a10*/  IADD3 R11, PT, PT, R11, UR5, RZ ;  /* 0x000000050b0b7c10 */ /* 0x000fca000fffe0ff */
[----:B------:R-:W1:Y:S01]  /*0a20*/  LDC.64 R2, c[0x0][0x388] ;  /* 0x0000e200ff027b82 */ /* 0x000e620000000a00 */
[----:B0-----:R-:W-:-:S04]  /*0a30*/  IMAD.WIDE R4, R13, 0x4, R4 ;  /* 0x000000040d047825 */ /* 0x001fc800078e0204 */
[----:B-1----:R-:W-:Y:S02]  /*0a40*/  IMAD.WIDE R2, R11, 0x4, R2 ;  /* 0x000000040b027825 */ /* 0x002fe400078e0202 */
[----:B------:R-:W2:Y:S04]  /*0a50*/  LDG.E R11, desc[UR8][R4.64] ;  /* 0x00000008040b7981 */ /* 0x000ea8000c1e1900 */
[----:B------:R-:W2:Y:S01]  /*0a60*/  LDG.E R10, desc[UR8][R2.64] ;  /* 0x00000008020a7981 */ /* 0x000ea2000c1e1900 */
[----:B------:R-:W-:Y:S01]  /*0a70*/  ISETP.NE.AND P0, PT, R8, 0x1, PT ;  /* 0x000000010800780c */ /* 0x000fe20003f05270 */
[----:B--2---:R-:W-:-:S12]  /*0a80*/  FFMA R14, R11, R10, R14 ;  /* 0x0000000a0b0e7223 */ /* 0x004fd8000000000e */
[----:B------:R-:W-:Y:S05]  /*0a90*/  @!P0 BRA `(.L_x_24) ;  /* 0x00000000001c8947 */ /* 0x000fea0003800000 */
[----:B------:R-:W-:Y:S01]  /*0aa0*/  ISETP.NE.AND P0, PT, R8, 0x2, PT ;  /* 0x000000020800780c */ /* 0x000fe20003f05270 */
[----:B------:R-:W2:Y:S04]  /*0ab0*/  LDG.E R11, desc[UR8][R4.64+0x4] ;  /* 0x00000408040b7981 */ /* 0x000ea8000c1e1900 */
[----:B------:R-:W2:Y:S08]  /*0ac0*/  LDG.E R10, desc[UR8][R2.64+0x4] ;  /* 0x00000408020a7981 */ /* 0x000eb0000c1e1900 */
[----:B------:R-:W3:Y:S04]  /*0ad0*/  @P0 LDG.E R13, desc[UR8][R4.64+0x8] ;  /* 0x00000808040d0981 */ /* 0x000ee8000c1e1900 */
[----:B------:R-:W3:Y:S01]  /*0ae0*/  @P0 LDG.E R12, desc[UR8][R2.64+0x8] ;  /* 0x00000808020c0981 */ /* 0x000ee2000c1e1900 */
[----:B--2---:R-:W-:-:S04]  /*0af0*/  FFMA R14, R11, R10, R14 ;  /* 0x0000000a0b0e7223 */ /* 0x004fc8000000000e */
[----:B---3--:R-:W-:-:S07]  /*0b00*/  @P0 FFMA R14, R13, R12, R14 ;  /* 0x0000000c0d0e0223 */ /* 0x008fce000000000e */
.L_x_24:
[----:B------:R-:W-:Y:S05]  /*0b10*/  BRA.U UP1, `(.L_x_27) ;  /* 0xfffffff501a07547 */ /* 0x000fea000b83ffff */
.L_x_21:
[----:B------:R-:W0:Y:S08]  /*0b20*/  LDC R5, c[0x0][0x3a0] ;  /* 0x0000e800ff057b82 */ /* 0x000e300000000800 */
[----:B------:R-:W1:Y:S01]  /*0b30*/  LDC.64 R2, c[0x0][0x390] ;  /* 0x0000e400ff027b82 */ /* 0x000e620000000a00 */
[----:B0-----:R-:W-:-:S04]  /*0b40*/  IMAD R0, R5, UR6, R0 ;  /* 0x0000000605007c24 */ /* 0x001fc8000f8e0200 */
[----:B------:R-:W-:-:S04]  /*0b50*/  IMAD R7, R0, R5, R7 ;  /* 0x0000000500077224 */ /* 0x000fc800078e0207 */
[----:B-1----:R-:W-:-:S05]  /*0b60*/  IMAD.WIDE R2, R7, 0x4, R2 ;  /* 0x0000000407027825 */ /* 0x002fca00078e0202 */
[----:B------:R-:W-:Y:S01]  /*0b70*/  STG.E desc[UR8][R2.64], R14 ;  /* 0x0000000e02007986 */ /* 0x000fe2000c101908 */
[----:B------:R-:W-:Y:S05]  /*0b80*/  EXIT ;  /* 0x000000000000794d */ /* 0x000fea0003800000 */
.L_x_28:
        /* <DEDUP_REMOVED lines=15> */
.L_x_31:


//--------------------- .nv.shared.reserved.0     --------------------------
	.section	.nv.shared.reserved.0,"aw",@nobits
	.weak		__nv_reservedSMEM_offset_0_alias
	.size		__nv_reservedSMEM_offset_0_alias, 0, 64
	.other		__nv_reservedSMEM_offset_0_alias,@"STO_CUDA_RESERVED_SHARED STV_DEFAULT"
__nv_reservedSMEM_offset_0_alias:
	.zero		0
	.zero		64


//--------------------- .nv.constant0._Z11avg_poolingPKfPfiiii --------------------------
	.section	.nv.constant0._Z11avg_poolingPKfPfiiii,"a",@progbits
	.sectionflags	@""
	.align	4
.nv.constant0._Z11avg_poolingPKfPfiiii:
	.zero		928


//--------------------- .nv.constant0._Z6conv2dPfS_S_iiii --------------------------
	.section	.nv.constant0._Z6conv2dPfS_S_iiii,"a",@progbits
	.sectionflags	@""
	.align	4
.nv.constant0._Z6conv2dPfS_S_iiii:
	.zero		936


//--------------------- SYMBOLS --------------------------

	.type		.nv.reservedSmem.offset0,@object
	.size		.nv.reservedSmem.offset0,0x4
